def attn_fwd(
    Q,
    K,
    V,
    Out,
    Lse,
    sm_scale,
    stride_qz,
    stride_qh,
    stride_qm,
    stride_qk,
    stride_kz,
    stride_kh,
    stride_kn,
    stride_kk,
    stride_vz,
    stride_vh,
    stride_vn,
    stride_vk,
    stride_oz,
    stride_oh,
    stride_om,
    stride_ok,
    seqlen_q,
    seqlen_k,
    BLOCK_M: tl.constexpr,
    BLOCK_N: tl.constexpr,
    HEAD_DIM: tl.constexpr,
    CAUSAL: tl.constexpr,
):
    start_m = tl.program_id(0)
    off_hz = tl.program_id(1)
    q_off = off_hz * stride_qh
    k_off = off_hz * stride_kh
    v_off = off_hz * stride_vh
    offs_m = start_m * BLOCK_M + tl.arange(0, BLOCK_M)
    offs_d = tl.arange(0, HEAD_DIM)
    offs_n = tl.arange(0, BLOCK_N)
    q_ptrs = Q + q_off + offs_m[:, None] * stride_qm + offs_d[None, :] * stride_qk
    k_ptrs = K + k_off + offs_d[:, None] * stride_kk + offs_n[None, :] * stride_kn
    v_ptrs = V + v_off + offs_n[:, None] * stride_vn + offs_d[None, :] * stride_vk
    m_i = tl.full([BLOCK_M], float("-inf"), dtype=tl.float32)
    l_i = tl.zeros([BLOCK_M], dtype=tl.float32) + 1.0
    acc = tl.zeros([BLOCK_M, HEAD_DIM], dtype=tl.float32)
    q = tl.load(q_ptrs)
    acc, l_i, m_i = _attn_fwd_inner(
        acc,
        l_i,
        m_i,
        q,
        k_ptrs,
        v_ptrs,
        sm_scale,
        stride_kn,
        stride_vn,
        start_m,
        seqlen_k,
        BLOCK_M,
        BLOCK_N,
        HEAD_DIM,
        CAUSAL,
    )
    acc = acc / l_i[:, None]
    lse = m_i + tl.math.log2(l_i) / 1.4426950408889634
    o_ptrs = (
        Out
        + off_hz * stride_oh
        + offs_m[:, None] * stride_om
        + offs_d[None, :] * stride_ok
    )
    tl.store(o_ptrs, acc.to(Out.dtype.element_ty))
    tl.store(Lse + off_hz * seqlen_q + offs_m, lse)

# config = {"BLOCK_M": 128, "BLOCK_N": 16, "HEAD_DIM": 32, "arch": "sm_90", "causal": false, "dtype": "fp16", "num_stages": 3, "num_warps": 4}
# arch = sm_90


// ===== COMPILED SASS (sm_90a) =====

	.target	sm_90a

	.elftype	@"ET_EXEC"


//--------------------- .note.nv.tkinfo           --------------------------
	.section	.note.nv.tkinfo,"",@"SHT_NOTE"
	.sectionflags	@"SHF_NOTE_NV_TKINFO"
	.tkinfo
        /*0018*/ 	.word	0x00000002
        /*0030*/ 	.string	""
        /*0030*/ 	.string	"ptxas"
        /*0030*/ 	.string	"Cuda compilation tools, release 13.0, V13.0.88"
        /*0030*/ 	.string	"Build cuda_13.0.r13.0/compiler.36424714_0"
        /*0030*/ 	.string	"-v  -suppress-debug-info  -lineinfo  -arch sm_90a "



//--------------------- .note.nv.cuinfo           --------------------------
	.section	.note.nv.cuinfo,"",@"SHT_NOTE"
	.sectionflags	@"SHF_NOTE_NV_CUINFO"
        /*0018*/ 	.short	0x0002
        /*001a*/ 	.short	0x005a
        /*001c*/ 	.short	0x0082
	.zero		2


//--------------------- .nv.info                  --------------------------
	.section	.nv.info,"",@"SHT_CUDA_INFO"
	.align	4


	//----- nvinfo : EIATTR_REGCOUNT
	.align		4
        /*0000*/ 	.byte	0x04, 0x2f
        /*0002*/ 	.short	(.L_2 - .L_1)
	.align		4
.L_1:
        /*0004*/ 	.word	index@(attn_fwd)
        /*0008*/ 	.word	0x00000060


	//----- nvinfo : EIATTR_FRAME_SIZE
	.align		4
.L_2:
        /*000c*/ 	.byte	0x04, 0x11
        /*000e*/ 	.short	(.L_4 - .L_3)
	.align		4
.L_3:
        /*0010*/ 	.word	index@(attn_fwd)
        /*0014*/ 	.word	0x00000000


	//----- nvinfo : EIATTR_MIN_STACK_SIZE
	.align		4
.L_4:
        /*0018*/ 	.byte	0x04, 0x12
        /*001a*/ 	.short	(.L_6 - .L_5)
	.align		4
.L_5:
        /*001c*/ 	.word	index@(attn_fwd)
        /*0020*/ 	.word	0x00000000
.L_6:


//--------------------- .nv.compat                --------------------------
	.section	.nv.compat,"",@"SHT_CUDA_COMPAT_INFO"
	.align	4
        /*0000*/ 	.byte	0x02, 0x09, 0x01, 0x00, 0x02, 0x02, 0x04, 0x00, 0x02, 0x05, 0x05, 0x00, 0x03, 0x07, 0x01, 0x01
        /*0010*/ 	.byte	0x02, 0x03, 0x00, 0x00, 0x02, 0x06, 0x01, 0x00, 0x04, 0x0b, 0x08, 0x00, 0x00, 0x00, 0x00, 0x00
        /*0020*/ 	.byte	0x00, 0x00, 0x00, 0x00


//--------------------- .nv.info.attn_fwd         --------------------------
	.section	.nv.info.attn_fwd,"",@"SHT_CUDA_INFO"
	.sectionflags	@""
	.align	4


	//----- nvinfo : EIATTR_CUDA_API_VERSION
	.align		4
        /*0000*/ 	.byte	0x04, 0x37
        /*0002*/ 	.short	(.L_8 - .L_7)
.L_7:
        /*0004*/ 	.word	0x00000082


	//----- nvinfo : EIATTR_KPARAM_INFO
	.align		4
.L_8:
        /*0008*/ 	.byte	0x04, 0x17
        /*000a*/ 	.short	(.L_10 - .L_9)
.L_9:
        /*000c*/ 	.word	0x00000000
        /*0010*/ 	.short	0x0019
        /*0012*/ 	.short	0x0080
        /*0014*/ 	.byte	0x00, 0xf4, 0x21, 0x00


	//----- nvinfo : EIATTR_KPARAM_INFO
	.align		4
.L_10:
        /*0018*/ 	.byte	0x04, 0x17
        /*001a*/ 	.short	(.L_12 - .L_11)
.L_11:
        /*001c*/ 	.word	0x00000000
        /*0020*/ 	.short	0x0018
        /*0022*/ 	.short	0x0078
        /*0024*/ 	.byte	0x00, 0xf4, 0x21, 0x00


	//----- nvinfo : EIATTR_KPARAM_INFO
	.align		4
.L_12:
        /*0028*/ 	.byte	0x04, 0x17
        /*002a*/ 	.short	(.L_14 - .L_13)
.L_13:
        /*002c*/ 	.word	0x00000000
        /*0030*/ 	.short	0x0017
        /*0032*/ 	.short	0x0070
        /*0034*/ 	.byte	0x00, 0xf0, 0x11, 0x00


	//----- nvinfo : EIATTR_KPARAM_INFO
	.align		4
.L_14:
        /*0038*/ 	.byte	0x04, 0x17
        /*003a*/ 	.short	(.L_16 - .L_15)
.L_15:
        /*003c*/ 	.word	0x00000000
        /*0040*/ 	.short	0x0016
        /*0042*/ 	.short	0x006c
        /*0044*/ 	.byte	0x00, 0xf0, 0x11, 0x00


	//----- nvinfo : EIATTR_KPARAM_INFO
	.align		4
.L_16:
        /*0048*/ 	.byte	0x04, 0x17
        /*004a*/ 	.short	(.L_18 - .L_17)
.L_17:
        /*004c*/ 	.word	0x00000000
        /*0050*/ 	.short	0x0015
        /*0052*/ 	.short	0x0068
        /*0054*/ 	.byte	0x00, 0xf0, 0x11, 0x00


	//----- nvinfo : EIATTR_KPARAM_INFO
	.align		4
.L_18:
        /*0058*/ 	.byte	0x04, 0x17
        /*005a*/ 	.short	(.L_20 - .L_19)
.L_19:
        /*005c*/ 	.word	0x00000000
        /*0060*/ 	.short	0x0014
        /*0062*/ 	.short	0x0064
        /*0064*/ 	.byte	0x00, 0xf0, 0x11, 0x00


	//----- nvinfo : EIATTR_KPARAM_INFO
	.align		4
.L_20:
        /*0068*/ 	.byte	0x04, 0x17
        /*006a*/ 	.short	(.L_22 - .L_21)
.L_21:
        /*006c*/ 	.word	0x00000000
        /*0070*/ 	.short	0x0013
        /*0072*/ 	.short	0x0060
        /*0074*/ 	.byte	0x00, 0xf0, 0x11, 0x00


	//----- nvinfo : EIATTR_KPARAM_INFO
	.align		4
.L_22:
        /*0078*/ 	.byte	0x04, 0x17
        /*007a*/ 	.short	(.L_24 - .L_23)
.L_23:
        /*007c*/ 	.word	0x00000000
        /*0080*/ 	.short	0x0012
        /*0082*/ 	.short	0x005c
        /*0084*/ 	.byte	0x00, 0xf0, 0x11, 0x00


	//----- nvinfo : EIATTR_KPARAM_INFO
	.align		4
.L_24:
        /*0088*/ 	.byte	0x04, 0x17
        /*008a*/ 	.short	(.L_26 - .L_25)
.L_25:
        /*008c*/ 	.word	0x00000000
        /*0090*/ 	.short	0x0011
        /*0092*/ 	.short	0x0058
        /*0094*/ 	.byte	0x00, 0xf0, 0x11, 0x00


	//----- nvinfo : EIATTR_KPARAM_INFO
	.align		4
.L_26:
        /*0098*/ 	.byte	0x04, 0x17
        /*009a*/ 	.short	(.L_28 - .L_27)
.L_27:
        /*009c*/ 	.word	0x00000000
        /*00a0*/ 	.short	0x0010
        /*00a2*/ 	.short	0x0054
        /*00a4*/ 	.byte	0x00, 0xf0, 0x11, 0x00


	//----- nvinfo : EIATTR_KPARAM_INFO
	.align		4
.L_28:
        /*00a8*/ 	.byte	0x04, 0x17
        /*00aa*/ 	.short	(.L_30 - .L_29)
.L_29:
        /*00ac*/ 	.word	0x00000000
        /*00b0*/ 	.short	0x000f
        /*00b2*/ 	.short	0x0050
        /*00b4*/ 	.byte	0x00, 0xf0, 0x11, 0x00


	//----- nvinfo : EIATTR_KPARAM_INFO
	.align		4
.L_30:
        /*00b8*/ 	.byte	0x04, 0x17
        /*00ba*/ 	.short	(.L_32 - .L_31)
.L_31:
        /*00bc*/ 	.word	0x00000000
        /*00c0*/ 	.short	0x000e
        /*00c2*/ 	.short	0x004c
        /*00c4*/ 	.byte	0x00, 0xf0, 0x11, 0x00


	//----- nvinfo : EIATTR_KPARAM_INFO
	.align		4
.L_32:
        /*00c8*/ 	.byte	0x04, 0x17
        /*00ca*/ 	.short	(.L_34 - .L_33)
.L_33:
        /*00cc*/ 	.word	0x00000000
        /*00d0*/ 	.short	0x000d
        /*00d2*/ 	.short	0x0048
        /*00d4*/ 	.byte	0x00, 0xf0, 0x11, 0x00


	//----- nvinfo : EIATTR_KPARAM_INFO
	.align		4
.L_34:
        /*00d8*/ 	.byte	0x04, 0x17
        /*00da*/ 	.short	(.L_36 - .L_35)
.L_35:
        /*00dc*/ 	.word	0x00000000
        /*00e0*/ 	.short	0x000c
        /*00e2*/ 	.short	0x0044
        /*00e4*/ 	.byte	0x00, 0xf0, 0x11, 0x00


	//----- nvinfo : EIATTR_KPARAM_INFO
	.align		4
.L_36:
        /*00e8*/ 	.byte	0x04, 0x17
        /*00ea*/ 	.short	(.L_38 - .L_37)
.L_37:
        /*00ec*/ 	.word	0x00000000
        /*00f0*/ 	.short	0x000b
        /*00f2*/ 	.short	0x0040
        /*00f4*/ 	.byte	0x00, 0xf0, 0x11, 0x00


	//----- nvinfo : EIATTR_KPARAM_INFO
	.align		4
.L_38:
        /*00f8*/ 	.byte	0x04, 0x17
        /*00fa*/ 	.short	(.L_40 - .L_39)
.L_39:
        /*00fc*/ 	.word	0x00000000
        /*0100*/ 	.short	0x000a
        /*0102*/ 	.short	0x003c
        /*0104*/ 	.byte	0x00, 0xf0, 0x11, 0x00


	//----- nvinfo : EIATTR_KPARAM_INFO
	.align		4
.L_40:
        /*0108*/ 	.byte	0x04, 0x17
        /*010a*/ 	.short	(.L_42 - .L_41)
.L_41:
        /*010c*/ 	.word	0x00000000
        /*0110*/ 	.short	0x0009
        /*0112*/ 	.short	0x0038
        /*0114*/ 	.byte	0x00, 0xf0, 0x11, 0x00


	//----- nvinfo : EIATTR_KPARAM_INFO
	.align		4
.L_42:
        /*0118*/ 	.byte	0x04, 0x17
        /*011a*/ 	.short	(.L_44 - .L_43)
.L_43:
        /*011c*/ 	.word	0x00000000
        /*0120*/ 	.short	0x0008
        /*0122*/ 	.short	0x0034
        /*0124*/ 	.byte	0x00, 0xf0, 0x11, 0x00


	//----- nvinfo : EIATTR_KPARAM_INFO
	.align		4
.L_44:
        /*0128*/ 	.byte	0x04, 0x17
        /*012a*/ 	.short	(.L_46 - .L_45)
.L_45:
        /*012c*/ 	.word	0x00000000
        /*0130*/ 	.short	0x0007
        /*0132*/ 	.short	0x0030
        /*0134*/ 	.byte	0x00, 0xf0, 0x11, 0x00


	//----- nvinfo : EIATTR_KPARAM_INFO
	.align		4
.L_46:
        /*0138*/ 	.byte	0x04, 0x17
        /*013a*/ 	.short	(.L_48 - .L_47)
.L_47:
        /*013c*/ 	.word	0x00000000
        /*0140*/ 	.short	0x0006
        /*0142*/ 	.short	0x002c
        /*0144*/ 	.byte	0x00, 0xf0, 0x11, 0x00


	//----- nvinfo : EIATTR_KPARAM_INFO
	.align		4
.L_48:
        /*0148*/ 	.byte	0x04, 0x17
        /*014a*/ 	.short	(.L_50 - .L_49)
.L_49:
        /*014c*/ 	.word	0x00000000
        /*0150*/ 	.short	0x0005
        /*0152*/ 	.short	0x0028
        /*0154*/ 	.byte	0x00, 0xf0, 0x11, 0x00


	//----- nvinfo : EIATTR_KPARAM_INFO
	.align		4
.L_50:
        /*0158*/ 	.byte	0x04, 0x17
        /*015a*/ 	.short	(.L_52 - .L_51)
.L_51:
        /*015c*/ 	.word	0x00000000
        /*0160*/ 	.short	0x0004
        /*0162*/ 	.short	0x0020
        /*0164*/ 	.byte	0x00, 0xf4, 0x21, 0x00


	//----- nvinfo : EIATTR_KPARAM_INFO
	.align		4
.L_52:
        /*0168*/ 	.byte	0x04, 0x17
        /*016a*/ 	.short	(.L_54 - .L_53)
.L_53:
        /*016c*/ 	.word	0x00000000
        /*0170*/ 	.short	0x0003
        /*0172*/ 	.short	0x0018
        /*0174*/ 	.byte	0x00, 0xf4, 0x21, 0x00


	//----- nvinfo : EIATTR_KPARAM_INFO
	.align		4
.L_54:
        /*0178*/ 	.byte	0x04, 0x17
        /*017a*/ 	.short	(.L_56 - .L_55)
.L_55:
        /*017c*/ 	.word	0x00000000
        /*0180*/ 	.short	0x0002
        /*0182*/ 	.short	0x0010
        /*0184*/ 	.byte	0x00, 0xf4, 0x21, 0x00


	//----- nvinfo : EIATTR_KPARAM_INFO
	.align		4
.L_56:
        /*0188*/ 	.byte	0x04, 0x17
        /*018a*/ 	.short	(.L_58 - .L_57)
.L_57:
        /*018c*/ 	.word	0x00000000
        /*0190*/ 	.short	0x0001
        /*0192*/ 	.short	0x0008
        /*0194*/ 	.byte	0x00, 0xf4, 0x21, 0x00


	//----- nvinfo : EIATTR_KPARAM_INFO
	.align		4
.L_58:
        /*0198*/ 	.byte	0x04, 0x17
        /*019a*/ 	.short	(.L_60 - .L_59)
.L_59:
        /*019c*/ 	.word	0x00000000
        /*01a0*/ 	.short	0x0000
        /*01a2*/ 	.short	0x0000
        /*01a4*/ 	.byte	0x00, 0xf4, 0x21, 0x00


	//----- nvinfo : EIATTR_SPARSE_MMA_MASK
	.align		4
.L_60:
        /*01a8*/ 	.byte	0x03, 0x50
        /*01aa*/ 	.short	0x0000


	//----- nvinfo : EIATTR_MAXREG_COUNT
	.align		4
        /*01ac*/ 	.byte	0x03, 0x1b
        /*01ae*/ 	.short	0x00ff


	//----- nvinfo : EIATTR_NUM_BARRIERS
	.align		4
        /*01b0*/ 	.byte	0x02, 0x4c
        /*01b2*/ 	.byte	0x01
	.zero		1


	//----- nvinfo : EIATTR_MERCURY_ISA_VERSION
	.align		4
        /*01b4*/ 	.byte	0x03, 0x5f
        /*01b6*/ 	.short	0x0101


	//----- nvinfo : EIATTR_COOP_GROUP_MASK_REGIDS
	.align		4
        /*01b8*/ 	.byte	0x04, 0x29
        /*01ba*/ 	.short	(.L_62 - .L_61)


	//   ....[0]....
.L_61:
        /*01bc*/ 	.word	0xffffffff


	//   ....[1]....
        /*01c0*/ 	.word	0xffffffff


	//   ....[2]....
        /*01c4*/ 	.word	0xffffffff


	//   ....[3]....
        /*01c8*/ 	.word	0xffffffff


	//   ....[4]....
        /*01cc*/ 	.word	0xffffffff


	//   ....[5]....
        /*01d0*/ 	.word	0xffffffff


	//   ....[6]....
        /*01d4*/ 	.word	0xffffffff


	//   ....[7]....
        /*01d8*/ 	.word	0xffffffff


	//   ....[8]....
        /*01dc*/ 	.word	0xffffffff


	//   ....[9]....
        /*01e0*/ 	.word	0xffffffff


	//   ....[10]....
        /*01e4*/ 	.word	0xffffffff


	//   ....[11]....
        /*01e8*/ 	.word	0xffffffff


	//   ....[12]....
        /*01ec*/ 	.word	0xffffffff


	//   ....[13]....
        /*01f0*/ 	.word	0xffffffff


	//   ....[14]....
        /*01f4*/ 	.word	0xffffffff


	//   ....[15]....
        /*01f8*/ 	.word	0xffffffff


	//----- nvinfo : EIATTR_COOP_GROUP_INSTR_OFFSETS
	.align		4
.L_62:
        /*01fc*/ 	.byte	0x04, 0x28
        /*01fe*/ 	.short	(.L_64 - .L_63)


	//   ....[0]....
.L_63:
        /*0200*/ 	.word	0x000017c0


	//   ....[1]....
        /*0204*/ 	.word	0x00001860


	//   ....[2]....
        /*0208*/ 	.word	0x00001890


	//   ....[3]....
        /*020c*/ 	.word	0x000018e0


	//   ....[4]....
        /*0210*/ 	.word	0x00001980


	//   ....[5]....
        /*0214*/ 	.word	0x00001aa0


	//   ....[6]....
        /*0218*/ 	.word	0x00001b40


	//   ....[7]....
        /*021c*/ 	.word	0x00001c20


	//   ....[8]....
        /*0220*/ 	.word	0x00001e00


	//   ....[9]....
        /*0224*/ 	.word	0x00001ff0


	//   ....[10]....
        /*0228*/ 	.word	0x000021f0


	//   ....[11]....
        /*022c*/ 	.word	0x00002200


	//   ....[12]....
        /*0230*/ 	.word	0x00002210


	//   ....[13]....
        /*0234*/ 	.word	0x00002270


	//   ....[14]....
        /*0238*/ 	.word	0x00002290


	//   ....[15]....
        /*023c*/ 	.word	0x000022c0


	//----- nvinfo : EIATTR_EXIT_INSTR_OFFSETS
	.align		4
.L_64:
        /*0240*/ 	.byte	0x04, 0x1c
        /*0242*/ 	.short	(.L_66 - .L_65)


	//   ....[0]....
.L_65:
        /*0244*/ 	.word	0x000042d0


	//----- nvinfo : EIATTR_REQNTID
	.align		4
.L_66:
        /*0248*/ 	.byte	0x04, 0x10
        /*024a*/ 	.short	(.L_68 - .L_67)
.L_67:
        /*024c*/ 	.word	0x00000080
        /*0250*/ 	.word	0x00000001
        /*0254*/ 	.word	0x00000001


	//----- nvinfo : EIATTR_CBANK_PARAM_SIZE
	.align		4
.L_68:
        /*0258*/ 	.byte	0x03, 0x19
        /*025a*/ 	.short	0x0088


	//----- nvinfo : EIATTR_PARAM_CBANK
	.align		4
        /*025c*/ 	.byte	0x04, 0x0a
        /*025e*/ 	.short	(.L_70 - .L_69)
	.align		4
.L_69:
        /*0260*/ 	.word	index@(.nv.constant0.attn_fwd)
        /*0264*/ 	.short	0x0210
        /*0266*/ 	.short	0x0088


	//----- nvinfo : EIATTR_SW_WAR
	.align		4
.L_70:
        /*0268*/ 	.byte	0x04, 0x36
        /*026a*/ 	.short	(.L_72 - .L_71)
.L_71:
        /*026c*/ 	.word	0x00000008
.L_72:


//--------------------- .nv.callgraph             --------------------------
	.section	.nv.callgraph,"",@"SHT_CUDA_CALLGRAPH"
	.align	4
	.sectionentsize	8
	.align		4
        /*0000*/ 	.word	0x00000000
	.align		4
        /*0004*/ 	.word	0xffffffff
	.align		4
        /*0008*/ 	.word	0x00000000
	.align		4
        /*000c*/ 	.word	0xfffffffe
	.align		4
        /*0010*/ 	.word	0x00000000
	.align		4
        /*0014*/ 	.word	0xfffffffd
	.align		4
        /*0018*/ 	.word	0x00000000
	.align		4
        /*001c*/ 	.word	0xfffffffc


//--------------------- .nv.constant4             --------------------------
	.section	.nv.constant4,"a",@progbits
	.align	8
	.align		8
.nv.constant4:
        /*0000*/ 	.dword	_$_str


//--------------------- .text.attn_fwd            --------------------------
	.section	.text.attn_fwd,"ax",@progbits
	.align	128
        .global         attn_fwd
        .type           attn_fwd,@function
        .size           attn_fwd,(.L_x_3 - attn_fwd)
        .other          attn_fwd,@"STO_CUDA_ENTRY STV_DEFAULT"
attn_fwd:
.text.attn_fwd:
[----:B------:R-:W-:Y:S01]  /*0000*/  LDC R1, c[0x0][0x28] ;  /* 0x00000a00ff017b82 */ /* 0x000fe20000000800 */
[----:B------:R-:W0:Y:S07]  /*0010*/  S2R R73, SR_TID.X ;  /* 0x0000000000497919 */ /* 0x000e2e0000002100 */
[----:B------:R-:W1:Y:S01]  /*0020*/  S2UR UR5, SR_CTAID.Y ;  /* 0x00000000000579c3 */ /* 0x000e620000002600 */
[----:B------:R-:W-:Y:S01]  /*0030*/  ULDC.64 UR6, c[0x0][0x240] ;  /* 0x0000900000067ab9 */ /* 0x000fe20000000a00 */
[----:B------:R-:W-:Y:S01]  /*0040*/  ULDC.64 UR18, c[0x0][0x208] ;  /* 0x0000820000127ab9 */ /* 0x000fe20000000a00 */
[----:B------:R-:W2:Y:S05]  /*0050*/  S2R R3, SR_CTAID.X ;  /* 0x0000000000037919 */ /* 0x000eaa0000002500 */
[----:B------:R-:W3:Y:S08]  /*0060*/  LDC R37, c[0x0][0x248] ;  /* 0x00009200ff257b82 */ /* 0x000ef00000000800 */
[----:B------:R-:W4:Y:S01]  /*0070*/  LDC.64 R4, c[0x0][0x210] ;  /* 0x00008400ff047b82 */ /* 0x000f220000000a00 */
[----:B-1----:R-:W-:-:S04]  /*0080*/  UIMAD UR6, UR5, UR6, URZ ;  /* 0x00000006050672a4 */ /* 0x002fc8000f8e023f */
[----:B------:R-:W-:Y:S01]  /*0090*/  USHF.L.U32 UR4, UR6, 0x1, URZ ;  /* 0x0000000106047899 */ /* 0x000fe2000800063f */
[----:B0-----:R-:W-:Y:S01]  /*00a0*/  LOP3.LUT R72, R73, 0x7f, RZ, 0xc0, !PT ;  /* 0x0000007f49487812 */ /* 0x001fe200078ec0ff */
[----:B---3--:R-:W-:-:S03]  /*00b0*/  IMAD R7, R37, 0x6, RZ ;  /* 0x0000000625077824 */ /* 0x008fc600078e02ff */
[----:B--2---:R-:W-:Y:S01]  /*00c0*/  LEA R72, R3, R72, 0x7 ;  /* 0x0000004803487211 */ /* 0x004fe200078e38ff */
[C---:B------:R-:W-:Y:S02]  /*00d0*/  IMAD R31, R37.reuse, 0xc, RZ ;  /* 0x0000000c251f7824 */ /* 0x040fe400078e02ff */
[C---:B------:R-:W-:Y:S02]  /*00e0*/  IMAD R55, R37.reuse, 0x26, RZ ;  /* 0x0000002625377824 */ /* 0x040fe400078e02ff */
[----:B------:R-:W-:Y:S01]  /*00f0*/  IMAD R0, R72, UR7, RZ ;  /* 0x0000000748007c24 */ /* 0x000fe2000f8e02ff */
[----:B------:R-:W-:Y:S01]  /*0100*/  UIMAD.WIDE UR6, UR6, 0x2, URZ ;  /* 0x00000002060678a5 */ /* 0x000fe2000f8e023f */
[----:B------:R-:W-:-:S03]  /*0110*/  IMAD R3, R37, 0x3, RZ ;  /* 0x0000000325037824 */ /* 0x000fc600078e02ff */
[C---:B------:R-:W-:Y:S01]  /*0120*/  SHF.L.U32 R57, R0.reuse, 0x1, RZ ;  /* 0x0000000100397819 */ /* 0x040fe200000006ff */
[----:B------:R-:W-:-:S03]  /*0130*/  IMAD.HI R0, R0, 0x2, RZ ;  /* 0x0000000200007827 */ /* 0x000fc600078e02ff */
[----:B----4-:R-:W-:Y:S01]  /*0140*/  IADD3 R56, P0, P1, R57, UR4, R4 ;  /* 0x0000000439387c10 */ /* 0x010fe2000f91e004 */
[C---:B------:R-:W-:Y:S02]  /*0150*/  IMAD R39, R37.reuse, 0x22, RZ ;  /* 0x0000002225277824 */ /* 0x040fe400078e02ff */
[----:B------:R-:W-:Y:S01]  /*0160*/  IMAD R83, R37, 0x18, RZ ;  /* 0x0000001825537824 */ /* 0x000fe200078e02ff */
[----:B------:R-:W-:Y:S02]  /*0170*/  IADD3.X R57, R0, UR7, R5, P0, P1 ;  /* 0x0000000700397c10 */ /* 0x000fe400087e2405 */
[-C--:B------:R-:W-:Y:S02]  /*0180*/  IADD3 R54, P4, R7, R56.reuse, RZ ;  /* 0x0000003807367210 */ /* 0x080fe40007f9e0ff */
[-C--:B------:R-:W-:Y:S01]  /*0190*/  IADD3 R38, P5, R31, R56.reuse, RZ ;  /* 0x000000381f267210 */ /* 0x080fe20007fbe0ff */
[----:B------:R-:W-:Y:S01]  /*01a0*/  IMAD R51, R37, 0x24, RZ ;  /* 0x0000002425337824 */ /* 0x000fe200078e02ff */
[-C--:B------:R-:W-:Y:S01]  /*01b0*/  IADD3 R40, P3, R55, R56.reuse, RZ ;  /* 0x0000003837287210 */ /* 0x080fe20007f7e0ff */
[----:B------:R-:W-:Y:S01]  /*01c0*/  IMAD.SHL.U32 R35, R37, 0x10, RZ ;  /* 0x0000001025237824 */ /* 0x000fe200078e00ff */
[-C--:B------:R-:W-:Y:S01]  /*01d0*/  IADD3 R28, P1, R39, R56.reuse, RZ ;  /* 0x00000038271c7210 */ /* 0x080fe20007f3e0ff */
[----:B------:R-:W-:Y:S01]  /*01e0*/  IMAD R91, R37, 0x30, RZ ;  /* 0x00000030255b7824 */ /* 0x000fe200078e02ff */
[-C--:B------:R-:W-:Y:S01]  /*01f0*/  LEA.HI.X.SX32 R55, R3, R57.reuse, 0x1, P4 ;  /* 0x0000003903377211 */ /* 0x080fe200020f0eff */
[----:B------:R-:W-:Y:S01]  /*0200*/  IMAD R43, R37, 0xa, RZ ;  /* 0x0000000a252b7824 */ /* 0x000fe200078e02ff */
[-C--:B------:R-:W-:Y:S01]  /*0210*/  IADD3 R50, P4, R83, R56.reuse, RZ ;  /* 0x0000003853327210 */ /* 0x080fe20007f9e0ff */
[----:B------:R-:W-:Y:S01]  /*0220*/  IMAD R81, R37, 0xe, RZ ;  /* 0x0000000e25517824 */ /* 0x000fe200078e02ff */
[-C--:B------:R-:W-:Y:S01]  /*0230*/  LEA.HI.X.SX32 R39, R7, R57.reuse, 0x1, P5 ;  /* 0x0000003907277211 */ /* 0x080fe200028f0eff */
[----:B------:R0:W2:Y:S01]  /*0240*/  LDG.E.U16 R0, desc[UR18][R56.64] ;  /* 0x0000001238007981 */ /* 0x0000a2000c1e1500 */
[C---:B------:R-:W-:Y:S01]  /*0250*/  SHF.L.U32 R5, R37.reuse, 0x1, RZ ;  /* 0x0000000125057819 */ /* 0x040fe200000006ff */
[C---:B------:R-:W-:Y:S01]  /*0260*/  IMAD R23, R37.reuse, 0x5, RZ ;  /* 0x0000000525177824 */ /* 0x040fe200078e02ff */
[CC--:B------:R-:W-:Y:S01]  /*0270*/  LEA R30, P5, R37.reuse, R56.reuse, 0x5 ;  /* 0x00000038251e7211 */ /* 0x0c0fe200078a28ff */
[----:B------:R-:W-:Y:S01]  /*0280*/  IMAD R25, R37, 0x7, RZ ;  /* 0x0000000725197824 */ /* 0x000fe200078e02ff */
[-C--:B------:R-:W-:Y:S01]  /*0290*/  IADD3 R14, P0, R51, R56.reuse, RZ ;  /* 0x00000038330e7210 */ /* 0x080fe20007f1e0ff */
[C---:B------:R-:W-:Y:S01]  /*02a0*/  IMAD R15, R37.reuse, 0x12, RZ ;  /* 0x00000012250f7824 */ /* 0x040fe200078e02ff */
[C---:B------:R-:W-:Y:S01]  /*02b0*/  SHF.L.U32 R19, R37.reuse, 0x3, RZ ;  /* 0x0000000325137819 */ /* 0x040fe200000006ff */
[C---:B------:R-:W-:Y:S01]  /*02c0*/  IMAD R17, R37.reuse, 0x14, RZ ;  /* 0x0000001425117824 */ /* 0x040fe200078e02ff */
[CC--:B------:R-:W-:Y:S01]  /*02d0*/  LEA R6, P2, R37.reuse, R56.reuse, 0x4 ;  /* 0x0000003825067211 */ /* 0x0c0fe200078420ff */
[----:B------:R-:W-:Y:S01]  /*02e0*/  IMAD R9, R37, 0x16, RZ ;  /* 0x0000001625097824 */ /* 0x000fe200078e02ff */
[-C--:B------:R-:W-:Y:S01]  /*02f0*/  LEA.HI.X.SX32 R51, R31, R57.reuse, 0x1, P4 ;  /* 0x000000391f337211 */ /* 0x080fe200020f0eff */
[----:B------:R-:W-:Y:S01]  /*0300*/  IMAD R33, R37, 0x9, RZ ;  /* 0x0000000925217824 */ /* 0x000fe200078e02ff */
[-C--:B------:R-:W-:Y:S01]  /*0310*/  IADD3 R18, P6, R91, R56.reuse, RZ ;  /* 0x000000385b127210 */ /* 0x080fe20007fde0ff */
[----:B------:R-:W-:Y:S01]  /*0320*/  IMAD R47, R37, 0xb, RZ ;  /* 0x0000000b252f7824 */ /* 0x000fe200078e02ff */
[-C--:B------:R-:W-:Y:S01]  /*0330*/  IADD3 R2, P4, R5, R56.reuse, RZ ;  /* 0x0000003805027210 */ /* 0x080fe20007f9e0ff */
[----:B------:R-:W-:Y:S01]  /*0340*/  IMAD R45, R37, 0x1a, RZ ;  /* 0x0000001a252d7824 */ /* 0x000fe200078e02ff */
[-C--:B------:R-:W-:Y:S01]  /*0350*/  LEA.HI.X.SX32 R31, R35, R57.reuse, 0x1, P5 ;  /* 0x00000039231f7211 */ /* 0x080fe200028f0eff */
[C---:B------:R-:W-:Y:S01]  /*0360*/  IMAD R59, R37.reuse, 0x1c, RZ ;  /* 0x0000001c253b7824 */ /* 0x040fe200078e02ff */
[CC--:B------:R-:W-:Y:S01]  /*0370*/  LEA R4, P5, R37.reuse, R56.reuse, 0x2 ;  /* 0x0000003825047211 */ /* 0x0c0fe200078a10ff */
[----:B------:R-:W-:Y:S01]  /*0380*/  IMAD R63, R37, 0x1e, RZ ;  /* 0x0000001e253f7824 */ /* 0x000fe200078e02ff */
[-C--:B------:R-:W-:Y:S01]  /*0390*/  LEA.HI.X.SX32 R7, R19, R57.reuse, 0x1, P2 ;  /* 0x0000003913077211 */ /* 0x080fe200010f0eff */
[----:B------:R-:W-:Y:S01]  /*03a0*/  IMAD R49, R37, 0xd, RZ ;  /* 0x0000000d25317824 */ /* 0x000fe200078e02ff */
[-C--:B------:R-:W-:Y:S01]  /*03b0*/  LEA.HI.X.SX32 R19, R83, R57.reuse, 0x1, P6 ;  /* 0x0000003953137211 */ /* 0x080fe200030f0eff */
[C---:B------:R-:W-:Y:S01]  /*03c0*/  IMAD R21, R37.reuse, 0xf, RZ ;  /* 0x0000000f25157824 */ /* 0x040fe200078e02ff */
[CC--:B------:R-:W-:Y:S01]  /*03d0*/  LEA.HI.X.SX32 R3, R37.reuse, R57.reuse, 0x1, P4 ;  /* 0x0000003925037211 */ /* 0x0c0fe200020f0eff */
[C---:B------:R-:W-:Y:S01]  /*03e0*/  IMAD R85, R37.reuse, 0x28, RZ ;  /* 0x0000002825557824 */ /* 0x040fe200078e02ff */
[C---:B------:R-:W-:Y:S01]  /*03f0*/  SHF.L.U32 R11, R37.reuse, 0x2, RZ ;  /* 0x00000002250b7819 */ /* 0x040fe200000006ff */
[C---:B------:R-:W-:Y:S01]  /*0400*/  IMAD R87, R37.reuse, 0x2a, RZ ;  /* 0x0000002a25577824 */ /* 0x040fe200078e02ff */
[CC--:B------:R-:W-:Y:S01]  /*0410*/  LEA R34, P6, R37.reuse, R56.reuse, 0x3 ;  /* 0x0000003825227211 */ /* 0x0c0fe200078c18ff */
[----:B------:R-:W-:Y:S01]  /*0420*/  IMAD R89, R37, 0x2c, RZ ;  /* 0x0000002c25597824 */ /* 0x000fe200078e02ff */
[-C--:B------:R-:W-:Y:S01]  /*0430*/  IADD3 R22, P4, R43, R56.reuse, RZ ;  /* 0x000000382b167210 */ /* 0x080fe20007f9e0ff */
[----:B------:R-:W-:Y:S01]  /*0440*/  IMAD R79, R37, 0x2e, RZ ;  /* 0x0000002e254f7824 */ /* 0x000fe200078e02ff */
[-C--:B------:R-:W-:Y:S01]  /*0450*/  LEA.HI.X.SX32 R5, R5, R57.reuse, 0x1, P5 ;  /* 0x0000003905057211 */ /* 0x080fe200028f0eff */
[----:B------:R-:W-:Y:S01]  /*0460*/  IMAD R29, R37, 0x11, RZ ;  /* 0x00000011251d7824 */ /* 0x000fe200078e02ff */
[-C--:B------:R-:W-:Y:S01]  /*0470*/  IADD3 R24, P5, R81, R56.reuse, RZ ;  /* 0x0000003851187210 */ /* 0x080fe20007fbe0ff */
[----:B------:R-:W-:Y:S01]  /*0480*/  IMAD R41, R37, 0x13, RZ ;  /* 0x0000001325297824 */ /* 0x000fe200078e02ff */
[-C--:B------:R-:W-:Y:S01]  /*0490*/  LEA.HI.X.SX32 R35, R11, R57.reuse, 0x1, P6 ;  /* 0x000000390b237211 */ /* 0x080fe200030f0eff */
        /* <DEDUP_REMOVED lines=19> */
[----:B------:R-:W-:Y:S01]  /*05d0*/  LEA.HI.X.SX32 R47, R47, R57, 0x1, P5 ;  /* 0x000000392f2f7211 */ /* 0x000fe200028f0eff */
[----:B------:R-:W3:Y:S01]  /*05e0*/  LDG.E.U16 R6, desc[UR18][R6.64] ;  /* 0x0000001206067981 */ /* 0x000ee2000c1e1500 */
[----:B------:R-:W-:-:S02]  /*05f0*/  IADD3 R20, P5, R63, R56, RZ ;  /* 0x000000383f147210 */ /* 0x000fc40007fbe0ff */
[-C--:B------:R-:W-:Y:S01]  /*0600*/  LEA.HI.X.SX32 R49, R49, R57.reuse, 0x1, P6 ;  /* 0x0000003931317211 */ /* 0x080fe200030f0eff */
[----:B------:R-:W4:Y:S01]  /*0610*/  LDG.E.U16 R30, desc[UR18][R30.64] ;  /* 0x000000121e1e7981 */ /* 0x000f22000c1e1500 */
[-C--:B------:R-:W-:Y:S02]  /*0620*/  LEA.HI.X.SX32 R33, R81, R57.reuse, 0x1, P4 ;  /* 0x0000003951217211 */ /* 0x080fe400020f0eff */
[-C--:B------:R-:W-:Y:S01]  /*0630*/  IADD3 R16, P2, R85, R56.reuse, RZ ;  /* 0x0000003855107210 */ /* 0x080fe20007f5e0ff */
[----:B------:R-:W5:Y:S01]  /*0640*/  LDG.E.U16 R18, desc[UR18][R18.64] ;  /* 0x0000001212127981 */ /* 0x000f62000c1e1500 */
[-C--:B------:R-:W-:Y:S02]  /*0650*/  IADD3 R26, P6, R87, R56.reuse, RZ ;  /* 0x00000038571a7210 */ /* 0x080fe40007fde0ff */
[----:B------:R-:W-:Y:S01]  /*0660*/  IADD3 R8, P4, R89, R56, RZ ;  /* 0x0000003859087210 */ /* 0x000fe20007f9e0ff */
[----:B------:R1:W5:Y:S01]  /*0670*/  LDG.E.U16 R2, desc[UR18][R2.64] ;  /* 0x0000001202027981 */ /* 0x000362000c1e1500 */
[----:B------:R-:W-:-:S02]  /*0680*/  LEA.HI.X.SX32 R21, R21, R57, 0x1, P5 ;  /* 0x0000003915157211 */ /* 0x000fc400028f0eff */
[-C--:B------:R-:W-:Y:S01]  /*0690*/  IADD3 R12, P5, R79, R56.reuse, RZ ;  /* 0x000000384f0c7210 */ /* 0x080fe20007fbe0ff */
[----:B------:R-:W5:Y:S01]  /*06a0*/  LDG.E.U16 R10, desc[UR18][R10.64] ;  /* 0x000000120a0a7981 */ /* 0x000f62000c1e1500 */
[-C--:B------:R-:W-:Y:S02]  /*06b0*/  LEA.HI.X.SX32 R29, R29, R57.reuse, 0x1, P1 ;  /* 0x000000391d1d7211 */ /* 0x080fe400008f0eff */
[----:B------:R-:W-:Y:S01]  /*06c0*/  IADD3 R52, P1, R77, R56, RZ ;  /* 0x000000384d347210 */ /* 0x000fe20007f3e0ff */
[----:B------:R1:W5:Y:S01]  /*06d0*/  LDG.E.U16 R4, desc[UR18][R4.64] ;  /* 0x0000001204047981 */ /* 0x000362000c1e1500 */
[-C--:B------:R-:W-:Y:S02]  /*06e0*/  LEA.HI.X.SX32 R15, R15, R57.reuse, 0x1, P0 ;  /* 0x000000390f0f7211 */ /* 0x080fe400000f0eff */
[-C--:B------:R-:W-:Y:S01]  /*06f0*/  LEA.HI.X.SX32 R41, R41, R57.reuse, 0x1, P3 ;  /* 0x0000003929297211 */ /* 0x080fe200018f0eff */
[----:B------:R-:W5:Y:S01]  /*0700*/  LDG.E.U16 R28, desc[UR18][R28.64] ;  /* 0x000000121c1c7981 */ /* 0x000f62000c1e1500 */
[----:B------:R-:W-:-:S02]  /*0710*/  LEA.HI.X.SX32 R17, R17, R57, 0x1, P2 ;  /* 0x0000003911117211 */ /* 0x000fc400010f0eff */
[-C--:B------:R-:W-:Y:S01]  /*0720*/  LEA.HI.X.SX32 R27, R27, R57.reuse, 0x1, P6 ;  /* 0x000000391b1b7211 */ /* 0x080fe200030f0eff */
[----:B------:R-:W5:Y:S01]  /*0730*/  LDG.E.U16 R42, desc[UR18][R42.64] ;  /* 0x000000122a2a7981 */ /* 0x000f62000c1e1500 */
[-C--:B------:R-:W-:Y:S02]  /*0740*/  LEA.HI.X.SX32 R9, R9, R57.reuse, 0x1, P4 ;  /* 0x0000003909097211 */ /* 0x080fe400020f0eff */
[-C--:B------:R-:W-:Y:S01]  /*0750*/  IADD3 R44, P0, R75, R56.reuse, RZ ;  /* 0x000000384b2c7210 */ /* 0x080fe20007f1e0ff */
[----:B------:R-:W5:Y:S01]  /*0760*/  LDG.E.U16 R14, desc[UR18][R14.64] ;  /* 0x000000120e0e7981 */ /* 0x000f62000c1e1500 */
[-C--:B------:R-:W-:Y:S02]  /*0770*/  IADD3 R36, P3, R71, R56.reuse, RZ ;  /* 0x0000003847247210 */ /* 0x080fe40007f7e0ff */
[-C--:B------:R-:W-:Y:S01]  /*0780*/  IADD3 R58, P2, R69, R56.reuse, RZ ;  /* 0x00000038453a7210 */ /* 0x080fe20007f5e0ff */
[----:B------:R-:W5:Y:S01]  /*0790*/  LDG.E.U16 R54, desc[UR18][R54.64] ;  /* 0x0000001236367981 */ /* 0x000f62000c1e1500 */
[-C--:B------:R-:W-:Y:S01]  /*07a0*/  IADD3 R60, P6, R67, R56.reuse, RZ ;  /* 0x00000038433c7210 */ /* 0x080fe20007fde0ff */
[----:B------:R-:W-:Y:S01]  /*07b0*/  IMAD R67, R37, 0x1f, RZ ;  /* 0x0000001f25437824 */ /* 0x000fe200078e02ff */
[-C--:B------:R-:W-:Y:S01]  /*07c0*/  IADD3 R62, P4, R65, R56.reuse, RZ ;  /* 0x00000038413e7210 */ /* 0x080fe20007f9e0ff */
[----:B------:R-:W-:Y:S01]  /*07d0*/  IMAD R65, R37, 0x1d, RZ ;  /* 0x0000001d25417824 */ /* 0x000fe200078e02ff */
[-C--:B------:R-:W-:Y:S01]  /*07e0*/  LEA.HI.X.SX32 R13, R13, R57.reuse, 0x1, P5 ;  /* 0x000000390d0d7211 */ /* 0x080fe200028f0eff */
[----:B------:R-:W5:Y:S01]  /*07f0*/  LDG.E.U16 R46, desc[UR18][R46.64] ;  /* 0x000000122e2e7981 */ /* 0x000f62000c1e1500 */
[----:B0-----:R-:W-:Y:S01]  /*0800*/  IADD3 R56, P5, R61, R56, RZ ;  /* 0x000000383d387210 */ /* 0x001fe20007fbe0ff */
[----:B------:R-:W-:Y:S01]  /*0810*/  IMAD R61, R37, 0x1b, RZ ;  /* 0x0000001b253d7824 */ /* 0x000fe200078e02ff */
[-C--:B------:R-:W-:Y:S01]  /*0820*/  LEA.HI.X.SX32 R53, R53, R57.reuse, 0x1, P1 ;  /* 0x0000003935357211 */ /* 0x080fe200008f0eff */
[----:B------:R-:W5:Y:S01]  /*0830*/  LDG.E.U16 R40, desc[UR18][R40.64] ;  /* 0x0000001228287981 */ /* 0x000f62000c1e1500 */
[----:B------:R-:W-:-:S02]  /*0840*/  LEA.HI.X.SX32 R45, R45, R57, 0x1, P0 ;  /* 0x000000392d2d7211 */ /* 0x000fc400000f0eff */
[-C--:B------:R-:W-:Y:S01]  /*0850*/  LEA.HI.X.SX32 R37, R61, R57.reuse, 0x1, P3 ;  /* 0x000000393d257211 */ /* 0x080fe200018f0eff */
[----:B------:R-:W5:Y:S01]  /*0860*/  LDG.E.U16 R52, desc[UR18][R52.64] ;  /* 0x0000001234347981 */ /* 0x000f62000c1e1500 */
[-C--:B------:R-:W-:Y:S02]  /*0870*/  LEA.HI.X.SX32 R59, R59, R57.reuse, 0x1, P2 ;  /* 0x000000393b3b7211 */ /* 0x080fe400010f0eff */
[-C--:B------:R-:W-:Y:S01]  /*0880*/  LEA.HI.X.SX32 R61, R65, R57.reuse, 0x1, P6 ;  /* 0x00000039413d7211 */ /* 0x080fe200030f0eff */
[----:B------:R-:W5:Y:S01]  /*0890*/  LDG.E.U16 R44, desc[UR18][R44.64] ;  /* 0x000000122c2c7981 */ /* 0x000f62000c1e1500 */
[-C--:B------:R-:W-:Y:S02]  /*08a0*/  LEA.HI.X.SX32 R63, R63, R57.reuse, 0x1, P4 ;  /* 0x000000393f3f7211 */ /* 0x080fe400020f0eff */
[----:B------:R-:W-:Y:S01]  /*08b0*/  LEA.HI.X.SX32 R57, R67, R57, 0x1, P5 ;  /* 0x0000003943397211 */ /* 0x000fe200028f0eff */
[----:B------:R-:W5:Y:S04]  /*08c0*/  LDG.E.U16 R36, desc[UR18][R36.64] ;  /* 0x0000001224247981 */ /* 0x000f68000c1e1500 */
        /* <DEDUP_REMOVED lines=10> */
[----:B------:R0:W5:Y:S04]  /*0970*/  LDG.E.U16 R8, desc[UR18][R8.64] ;  /* 0x0000001208087981 */ /* 0x000168000c1e1500 */
[----:B------:R-:W5:Y:S04]  /*0980*/  LDG.E.U16 R62, desc[UR18][R62.64] ;  /* 0x000000123e3e7981 */ /* 0x000f68000c1e1500 */
[----:B------:R-:W5:Y:S04]  /*0990*/  LDG.E.U16 R24, desc[UR18][R24.64] ;  /* 0x0000001218187981 */ /* 0x000f68000c1e1500 */
[----:B------:R-:W5:Y:S04]  /*09a0*/  LDG.E.U16 R20, desc[UR18][R20.64] ;  /* 0x0000001214147981 */ /* 0x000f68000c1e1500 */
[----:B------:R-:W5:Y:S04]  /*09b0*/  LDG.E.U16 R12, desc[UR18][R12.64] ;  /* 0x000000120c0c7981 */ /* 0x000f68000c1e1500 */
[----:B------:R-:W5:Y:S01]  /*09c0*/  LDG.E.U16 R56, desc[UR18][R56.64] ;  /* 0x0000001238387981 */ /* 0x000f62000c1e1500 */
[----:B------:R-:W0:Y:S01]  /*09d0*/  S2UR UR16, SR_CgaCtaId ;  /* 0x00000000001079c3 */ /* 0x000e220000008800 */
[C---:B------:R-:W-:Y:S01]  /*09e0*/  SHF.L.U32 R76, R73.reuse, 0x1, RZ ;  /* 0x00000001494c7819 */ /* 0x040fe200000006ff */
[----:B------:R-:W-:Y:S01]  /*09f0*/  UMOV UR4, 0x400 ;  /* 0x0000040000047882 */ /* 0x000fe20000000000 */
[----:B------:R-:W-:-:S02]  /*0a00*/  LOP3.LUT R66, R73, 0x40, RZ, 0xc0, !PT ;  /* 0x0000004049427812 */ /* 0x000fc400078ec0ff */
[----:B-1----:R-:W-:-:S05]  /*0a10*/  LOP3.LUT R3, R76, 0x7e, RZ, 0xc0, !PT ;  /* 0x0000007e4c037812 */ /* 0x002fca00078ec0ff */
[----:B------:R-:W-:Y:S01]  /*0a20*/  IMAD R3, R66, 0x40, R3 ;  /* 0x0000004042037824 */ /* 0x000fe200078e0203 */
[----:B0-----:R-:W-:-:S04]  /*0a30*/  ULEA UR16, UR16, UR4, 0x18 ;  /* 0x0000000410107291 */ /* 0x001fc8000f8ec03f */
[C---:B------:R-:W-:Y:S02]  /*0a40*/  LOP3.LUT R5, R3.reuse, 0x10, RZ, 0x3c, !PT ;  /* 0x0000001003057812 */ /* 0x040fe400078e3cff */
[C---:B------:R-:W-:Y:S02]  /*0a50*/  LOP3.LUT R7, R3.reuse, 0x20, RZ, 0x3c, !PT ;  /* 0x0000002003077812 */ /* 0x040fe400078e3cff */
[C---:B------:R-:W-:Y:S02]  /*0a60*/  LOP3.LUT R9, R3.reuse, 0x30, RZ, 0x3c, !PT ;  /* 0x0000003003097812 */ /* 0x040fe400078e3cff */
[----:B------:R-:W-:Y:S01]  /*0a70*/  LOP3.LUT R11, R3, 0x40, RZ, 0x3c, !PT ;  /* 0x00000040030b7812 */ /* 0x000fe200078e3cff */
[----:B------:R-:W-:Y:S01]  /*0a80*/  IMAD.MOV.U32 R23, RZ, RZ, -0x800000 ;  /* 0xff800000ff177424 */ /* 0x000fe200078e00ff */
[----:B------:R-:W-:Y:S01]  /*0a90*/  MOV R65, 0xff800000 ;  /* 0xff80000000417802 */ /* 0x000fe20000000f00 */
[----:B------:R-:W-:Y:S01]  /*0aa0*/  IMAD.MOV.U32 R75, RZ, RZ, 0x3f800000 ;  /* 0x3f800000ff4b7424 */ /* 0x000fe200078e00ff */
[----:B------:R-:W-:-:S02]  /*0ab0*/  MOV R64, 0xff800000 ;  /* 0xff80000000407802 */ /* 0x000fc40000000f00 */
[----:B------:R-:W-:Y:S01]  /*0ac0*/  MOV R74, 0x3f800000 ;  /* 0x3f800000004a7802 */ /* 0x000fe20000000f00 */
[----:B--2---:R0:W-:Y:S02]  /*0ad0*/  STS.U16 [R3+UR16], R0 ;  /* 0x0000000003007988 */ /* 0x0041e40008000410 */
[----:B0-----:R-:W0:Y:S02]  /*0ae0*/  LDC R0, c[0x0][0x280] ;  /* 0x0000a000ff007b82 */ /* 0x001e240000000800 */
[----:B0-----:R-:W-:Y:S01]  /*0af0*/  ISETP.GE.AND P0, PT, R0, 0x1, PT ;  /* 0x000000010000780c */ /* 0x001fe20003f06270 */
[----:B---3--:R-:W-:Y:S04]  /*0b00*/  STS.U16 [R3+UR16+0x400], R6 ;  /* 0x0004000603007988 */ /* 0x008fe80008000410 */
[----:B----4-:R-:W-:Y:S04]  /*0b10*/  STS.U16 [R3+UR16+0x800], R30 ;  /* 0x0008001e03007988 */ /* 0x010fe80008000410 */
[----:B-----5:R-:W-:Y:S04]  /*0b20*/  STS.U16 [R3+UR16+0xc00], R18 ;  /* 0x000c001203007988 */ /* 0x020fe80008000410 */
[----:B------:R0:W-:Y:S04]  /*0b30*/  STS.U16 [R5+UR16+0x80], R2 ;  /* 0x0000800205007988 */ /* 0x0001e80008000410 */
[----:B------:R-:W-:Y:S04]  /*0b40*/  STS.U16 [R5+UR16+0x480], R10 ;  /* 0x0004800a05007988 */ /* 0x000fe80008000410 */
[----:B------:R1:W-:Y:S01]  /*0b50*/  STS.U16 [R5+UR16+0x880], R28 ;  /* 0x0008801c05007988 */ /* 0x0003e20008000410 */
[----:B0-----:R-:W-:-:S02]  /*0b60*/  MOV R2, 0x3f800000 ;  /* 0x3f80000000027802 */ /* 0x001fc40000000f00 */
[----:B------:R-:W-:Y:S02]  /*0b70*/  CS2R R30, SRZ ;  /* 0x00000000001e7805 */ /* 0x000fe4000001ff00 */
[----:B------:R-:W-:Y:S02]  /*0b80*/  LOP3.LUT R6, R73, 0xf, RZ, 0xc0, !PT ;  /* 0x0000000f49067812 */ /* 0x000fe400078ec0ff */
[----:B-1----:R-:W-:Y:S01]  /*0b90*/  CS2R R28, SRZ ;  /* 0x00000000001c7805 */ /* 0x002fe2000001ff00 */
[----:B------:R0:W-:Y:S04]  /*0ba0*/  STS.U16 [R5+UR16+0xc80], R52 ;  /* 0x000c803405007988 */ /* 0x0001e80008000410 */
[----:B------:R-:W-:Y:S04]  /*0bb0*/  STS.U16 [R7+UR16+0x100], R4 ;  /* 0x0001000407007988 */ /* 0x000fe80008000410 */
[----:B------:R-:W-:Y:S01]  /*0bc0*/  STS.U16 [R7+UR16+0x500], R42 ;  /* 0x0005002a07007988 */ /* 0x000fe20008000410 */
[----:B0-----:R-:W-:-:S03]  /*0bd0*/  LOP3.LUT R5, R3, 0x50, RZ, 0x3c, !PT ;  /* 0x0000005003057812 */ /* 0x001fc600078e3cff */
[----:B------:R-:W-:Y:S04]  /*0be0*/  STS.U16 [R7+UR16+0x900], R14 ;  /* 0x0009000e07007988 */ /* 0x000fe80008000410 */
[----:B------:R0:W-:Y:S04]  /*0bf0*/  STS.U16 [R7+UR16+0xd00], R44 ;  /* 0x000d002c07007988 */ /* 0x0001e80008000410 */
[----:B------:R-:W-:Y:S04]  /*0c00*/  STS.U16 [R9+UR16+0x180], R54 ;  /* 0x0001803609007988 */ /* 0x000fe80008000410 */
[----:B------:R-:W-:Y:S01]  /*0c10*/  STS.U16 [R9+UR16+0x580], R46 ;  /* 0x0005802e09007988 */ /* 0x000fe20008000410 */
[----:B0-----:R-:W-:-:S02]  /*0c20*/  LOP3.LUT R7, R3, 0x60, RZ, 0x3c, !PT ;  /* 0x0000006003077812 */ /* 0x001fc400078e3cff */
[----:B------:R-:W-:Y:S01]  /*0c30*/  LOP3.LUT R3, R3, 0x70, RZ, 0x3c, !PT ;  /* 0x0000007003037812 */ /* 0x000fe200078e3cff */
[----:B------:R-:W-:Y:S04]  /*0c40*/  STS.U16 [R9+UR16+0x980], R40 ;  /* 0x0009802809007988 */ /* 0x000fe80008000410 */
[----:B------:R-:W-:Y:S04]  /*0c50*/  STS.U16 [R9+UR16+0xd80], R36 ;  /* 0x000d802409007988 */ /* 0x000fe80008000410 */
[----:B------:R-:W-:Y:S04]  /*0c60*/  STS.U16 [R11+UR16+0x200], R34 ;  /* 0x000200220b007988 */ /* 0x000fe80008000410 */
[----:B------:R-:W-:Y:S04]  /*0c70*/  STS.U16 [R11+UR16+0x600], R50 ;  /* 0x000600320b007988 */ /* 0x000fe80008000410 */
[----:B------:R-:W-:Y:S04]  /*0c80*/  STS.U16 [R11+UR16+0xa00], R16 ;  /* 0x000a00100b007988 */ /* 0x000fe80008000410 */
[----:B------:R-:W-:Y:S04]  /*0c90*/  STS.U16 [R11+UR16+0xe00], R58 ;  /* 0x000e003a0b007988 */ /* 0x000fe80008000410 */
[----:B------:R0:W-:Y:S04]  /*0ca0*/  STS.U16 [R5+UR16+0x280], R22 ;  /* 0x0002801605007988 */ /* 0x0001e80008000410 */
[----:B------:R1:W-:Y:S04]  /*0cb0*/  STS.U16 [R5+UR16+0x680], R48 ;  /* 0x0006803005007988 */ /* 0x0003e80008000410 */
[----:B------:R-:W-:Y:S04]  /*0cc0*/  STS.U16 [R5+UR16+0xa80], R26 ;  /* 0x000a801a05007988 */ /* 0x000fe80008000410 */
[----:B------:R-:W-:Y:S04]  /*0cd0*/  STS.U16 [R5+UR16+0xe80], R60 ;  /* 0x000e803c05007988 */ /* 0x000fe80008000410 */
[----:B------:R-:W-:Y:S04]  /*0ce0*/  STS.U16 [R7+UR16+0x300], R38 ;  /* 0x0003002607007988 */ /* 0x000fe80008000410 */
[----:B------:R-:W-:Y:S04]  /*0cf0*/  STS.U16 [R7+UR16+0x700], R32 ;  /* 0x0007002007007988 */ /* 0x000fe80008000410 */
[----:B------:R-:W-:Y:S04]  /*0d00*/  STS.U16 [R7+UR16+0xb00], R8 ;  /* 0x000b000807007988 */ /* 0x000fe80008000410 */
[----:B------:R-:W-:Y:S01]  /*0d10*/  STS.U16 [R7+UR16+0xf00], R62 ;  /* 0x000f003e07007988 */ /* 0x000fe20008000410 */
[----:B0-----:R-:W-:-:S03]  /*0d20*/  MOV R22, 0xff800000 ;  /* 0xff80000000167802 */ /* 0x001fc60000000f00 */
[----:B------:R0:W-:Y:S01]  /*0d30*/  STS.U16 [R3+UR16+0x380], R24 ;  /* 0x0003801803007988 */ /* 0x0001e20008000410 */
[----:B------:R-:W-:-:S03]  /*0d40*/  MOV R4, 0x3f800000 ;  /* 0x3f80000000047802 */ /* 0x000fc60000000f00 */
[----:B------:R2:W-:Y:S01]  /*0d50*/  STS.U16 [R3+UR16+0x780], R20 ;  /* 0x0007801403007988 */ /* 0x0005e20008000410 */
[----:B------:R-:W-:-:S03]  /*0d60*/  CS2R R40, SRZ ;  /* 0x0000000000287805 */ /* 0x000fc6000001ff00 */
[----:B------:R2:W-:Y:S01]  /*0d70*/  STS.U16 [R3+UR16+0xb80], R12 ;  /* 0x000b800c03007988 */ /* 0x0005e20008000410 */
[----:B------:R-:W-:-:S03]  /*0d80*/  CS2R R42, SRZ ;  /* 0x00000000002a7805 */ /* 0x000fc6000001ff00 */
[----:B------:R2:W-:Y:S01]  /*0d90*/  STS.U16 [R3+UR16+0xf80], R56 ;  /* 0x000f803803007988 */ /* 0x0005e20008000410 */
[----:B------:R-:W-:Y:S02]  /*0da0*/  CS2R R44, SRZ ;  /* 0x00000000002c7805 */ /* 0x000fe4000001ff00 */
[----:B------:R-:W-:Y:S02]  /*0db0*/  CS2R R46, SRZ ;  /* 0x00000000002e7805 */ /* 0x000fe4000001ff00 */
[----:B-1----:R-:W-:Y:S02]  /*0dc0*/  CS2R R48, SRZ ;  /* 0x0000000000307805 */ /* 0x002fe4000001ff00 */
[----:B------:R-:W-:Y:S02]  /*0dd0*/  CS2R R50, SRZ ;  /* 0x0000000000327805 */ /* 0x000fe4000001ff00 */
[----:B------:R-:W-:Y:S02]  /*0de0*/  CS2R R52, SRZ ;  /* 0x0000000000347805 */ /* 0x000fe4000001ff00 */
[----:B------:R-:W-:-:S02]  /*0df0*/  CS2R R54, SRZ ;  /* 0x0000000000367805 */ /* 0x000fc4000001ff00 */
[----:B0-----:R-:W-:Y:S02]  /*0e00*/  CS2R R24, SRZ ;  /* 0x0000000000187805 */ /* 0x001fe4000001ff00 */
[----:B------:R-:W-:Y:S02]  /*0e10*/  CS2R R26, SRZ ;  /* 0x00000000001a7805 */ /* 0x000fe4000001ff00 */
[----:B------:R-:W-:Y:S02]  /*0e20*/  CS2R R32, SRZ ;  /* 0x0000000000207805 */ /* 0x000fe4000001ff00 */
[----:B------:R-:W-:Y:S02]  /*0e30*/  CS2R R34, SRZ ;  /* 0x0000000000227805 */ /* 0x000fe4000001ff00 */
[----:B------:R-:W-:Y:S02]  /*0e40*/  CS2R R36, SRZ ;  /* 0x0000000000247805 */ /* 0x000fe4000001ff00 */
[----:B------:R-:W-:Y:S01]  /*0e50*/  CS2R R38, SRZ ;  /* 0x0000000000267805 */ /* 0x000fe2000001ff00 */
[----:B--2---:R-:W-:Y:S06]  /*0e60*/  @!P0 BRA `(.L_x_0) ;  /* 0x0000001400488947 */ /* 0x004fec0003800000 */
[----:B------:R-:W0:Y:S01]  /*0e70*/  LDC.64 R4, c[0x0][0x260] ;  /* 0x00009800ff047b82 */ /* 0x000e220000000a00 */
[----:B------:R-:W-:Y:S01]  /*0e80*/  LOP3.LUT R7, R73, 0x1f, RZ, 0xc0, !PT ;  /* 0x0000001f49077812 */ /* 0x000fe200078ec0ff */
[----:B------:R-:W-:Y:S01]  /*0e90*/  ULDC UR4, c[0x0][0x258] ;  /* 0x0000960000047ab9 */ /* 0x000fe20000000800 */
[--C-:B------:R-:W-:Y:S01]  /*0ea0*/  SHF.R.U32.HI R8, RZ, 0x5, R73.reuse ;  /* 0x00000005ff087819 */ /* 0x100fe20000011649 */
[----:B------:R-:W-:Y:S01]  /*0eb0*/  ULDC.64 UR8, c[0x0][0x220] ;  /* 0x0000880000087ab9 */ /* 0x000fe20000000a00 */
[----:B------:R-:W-:Y:S01]  /*0ec0*/  SHF.R.U32.HI R12, RZ, 0x4, R73 ;  /* 0x00000004ff0c7819 */ /* 0x000fe20000011649 */
[----:B------:R-:W-:Y:S01]  /*0ed0*/  IMAD R7, R7, UR4, RZ ;  /* 0x0000000407077c24 */ /* 0x000fe2000f8e02ff */
[----:B------:R-:W-:Y:S01]  /*0ee0*/  SGXT.U32 R8, R8, 0x2 ;  /* 0x000000020808781a */ /* 0x000fe20000000000 */
[----:B------:R-:W1:Y:S01]  /*0ef0*/  LDC.64 R2, c[0x0][0x250] ;  /* 0x00009400ff027b82 */ /* 0x000e620000000a00 */
[----:B------:R-:W-:Y:S01]  /*0f00*/  ULDC.64 UR6, c[0x0][0x218] ;  /* 0x0000860000067ab9 */ /* 0x000fe20000000a00 */
[----:B------:R-:W-:Y:S01]  /*0f10*/  ISETP.NE.U32.AND P0, PT, R66, RZ, PT ;  /* 0x000000ff4200720c */ /* 0x000fe20003f05070 */
[----:B------:R-:W-:Y:S01]  /*0f20*/  USHF.R.U32.HI UR12, URZ, 0x4, UR16 ;  /* 0x000000043f0c7899 */ /* 0x000fe20008011610 */
[C---:B------:R-:W-:Y:S01]  /*0f30*/  SHF.L.U32 R9, R7.reuse, 0x1, RZ ;  /* 0x0000000107097819 */ /* 0x040fe200000006ff */
[----:B------:R-:W-:Y:S01]  /*0f40*/  IMAD.HI R7, R7, 0x2, RZ ;  /* 0x0000000207077827 */ /* 0x000fe200078e02ff */
[----:B------:R-:W-:Y:S01]  /*0f50*/  UMOV UR4, URZ ;  /* 0x0000003f00047c82 */ /* 0x000fe20008000000 */
[----:B------:R-:W-:Y:S01]  /*0f60*/  USGXT.U32 UR12, UR12, 0xe ;  /* 0x0000000e0c0c789a */ /* 0x000fe20008000000 */
[----:B------:R-:W2:Y:S01]  /*0f70*/  LDC R18, c[0x0][0x268] ;  /* 0x00009a00ff127b82 */ /* 0x000ea20000000800 */
[----:B------:R-:W-:Y:S01]  /*0f80*/  UMOV UR10, 0xfffffffe ;  /* 0xfffffffe000a7882 */ /* 0x000fe20000000000 */
[----:B------:R-:W-:Y:S01]  /*0f90*/  UMOV UR11, 0x7fffffdf ;  /* 0x7fffffdf000b7882 */ /* 0x000fe20000000000 */
[----:B------:R-:W-:Y:S01]  /*0fa0*/  MOV R77, 0xff800000 ;  /* 0xff800000004d7802 */ /* 0x000fe20000000f00 */
[----:B------:R-:W-:Y:S01]  /*0fb0*/  IMAD.MOV.U32 R74, RZ, RZ, 0x3f800000 ;  /* 0x3f800000ff4a7424 */ /* 0x000fe200078e00ff */
[----:B------:R-:W-:Y:S01]  /*0fc0*/  MOV R79, RZ ;  /* 0x000000ff004f7202 */ /* 0x000fe20000000f00 */
[----:B------:R-:W-:Y:S01]  /*0fd0*/  IMAD.MOV.U32 R82, RZ, RZ, -0x800000 ;  /* 0xff800000ff527424 */ /* 0x000fe200078e00ff */
[----:B------:R-:W-:Y:S01]  /*0fe0*/  MOV R81, RZ ;  /* 0x000000ff00517202 */ /* 0x000fe20000000f00 */
[----:B0-----:R-:W-:Y:S01]  /*0ff0*/  IMAD R4, R4, UR5, RZ ;  /* 0x0000000504047c24 */ /* 0x001fe2000f8e02ff */
[----:B------:R-:W-:Y:S01]  /*1000*/  MOV R75, 0x3f800000 ;  /* 0x3f800000004b7802 */ /* 0x000fe20000000f00 */
[----:B------:R-:W-:Y:S01]  /*1010*/  IMAD R11, R6, R5, RZ ;  /* 0x00000005060b7224 */ /* 0x000fe200078e02ff */
[----:B------:R-:W-:-:S02]  /*1020*/  MOV R78, 0xff800000 ;  /* 0xff800000004e7802 */ /* 0x000fc40000000f00 */
[----:B------:R-:W-:Y:S02]  /*1030*/  CS2R R40, SRZ ;  /* 0x0000000000287805 */ /* 0x000fe4000001ff00 */
[----:B------:R-:W-:Y:S02]  /*1040*/  SHF.L.U32 R10, R4, 0x1, RZ ;  /* 0x00000001040a7819 */ /* 0x000fe400000006ff */
[----:B------:R-:W-:Y:S02]  /*1050*/  CS2R R42, SRZ ;  /* 0x00000000002a7805 */ /* 0x000fe4000001ff00 */
[----:B------:R-:W-:Y:S01]  /*1060*/  SHF.L.U32 R13, R11, 0x1, RZ ;  /* 0x000000010b0d7819 */ /* 0x000fe200000006ff */
[----:B-1----:R-:W-:Y:S01]  /*1070*/  IMAD R2, R2, UR5, RZ ;  /* 0x0000000502027c24 */ /* 0x002fe2000f8e02ff */
[----:B------:R-:W-:Y:S01]  /*1080*/  MOV R80, 0xff800000 ;  /* 0xff80000000507802 */ /* 0x000fe20000000f00 */
[----:B------:R-:W-:Y:S01]  /*1090*/  IMAD R14, R8, R3, RZ ;  /* 0x00000003080e7224 */ /* 0x000fe200078e02ff */
[----:B------:R-:W-:Y:S01]  /*10a0*/  IADD3 R20, P3, P4, R13, UR8, R10 ;  /* 0x000000080d147c10 */ /* 0x000fe2000fc7e00a */
[----:B------:R-:W-:Y:S01]  /*10b0*/  IMAD.SHL.U32 R6, R2, 0x2, RZ ;  /* 0x0000000202067824 */ /* 0x000fe200078e00ff */
[----:B------:R-:W-:Y:S01]  /*10c0*/  UIADD3 UR8, UP0, UR12, 0x80, URZ ;  /* 0x000000800c087890 */ /* 0x000fe2000ff1e03f */
[----:B------:R-:W-:Y:S01]  /*10d0*/  IMAD.HI R8, R4, 0x2, RZ ;  /* 0x0000000204087827 */ /* 0x000fe200078e02ff */
[----:B------:R-:W-:-:S02]  /*10e0*/  LEA R4, R3, R14, 0x2 ;  /* 0x0000000e03047211 */ /* 0x000fc400078e10ff */
[----:B------:R-:W-:Y:S02]  /*10f0*/  CS2R R44, SRZ ;  /* 0x00000000002c7805 */ /* 0x000fe4000001ff00 */
[----:B------:R-:W-:Y:S01]  /*1100*/  IADD3 R13, P1, P2, R9, UR6, R6 ;  /* 0x00000006090d7c10 */ /* 0x000fe2000fa3e006 */
[----:B------:R-:W-:Y:S01]  /*1110*/  IMAD.HI R2, R2, 0x2, RZ ;  /* 0x0000000202027827 */ /* 0x000fe200078e02ff */
[----:B------:R-:W-:Y:S01]  /*1120*/  SGXT.U32 R6, R12, 0x3 ;  /* 0x000000030c06781a */ /* 0x000fe20000000000 */
[----:B------:R-:W-:Y:S01]  /*1130*/  UIADD3 UR6, UR16, 0x2000, URZ ;  /* 0x0000200010067890 */ /* 0x000fe2000fffe03f */
[----:B------:R-:W-:Y:S01]  /*1140*/  LEA R16, R3, R4, 0x2 ;  /* 0x0000000403107211 */ /* 0x000fe200078e10ff */
[----:B------:R-:W-:Y:S01]  /*1150*/  IMAD.HI R11, R11, 0x2, RZ ;  /* 0x000000020b0b7827 */ /* 0x000fe200078e02ff */
[----:B------:R-:W-:Y:S01]  /*1160*/  IADD3.X R21, R7, UR7, R2, P1, P2 ;  /* 0x0000000707157c10 */ /* 0x000fe20008fe4402 */
[----:B------:R-:W-:Y:S01]  /*1170*/  USHF.R.U32.HI UR6, URZ, 0x4, UR6 ;  /* 0x000000043f067899 */ /* 0x000fe20008011606 */
[----:B------:R-:W-:Y:S01]  /*1180*/  SEL R9, RZ, 0x90, !P0 ;  /* 0x00000090ff097807 */ /* 0x000fe20004000000 */
[----:B--2---:R-:W-:Y:S01]  /*1190*/  IMAD R15, R6, R18, RZ ;  /* 0x00000012060f7224 */ /* 0x004fe200078e02ff */
[----:B------:R-:W-:Y:S01]  /*11a0*/  IADD3.X R22, R11, UR9, R8, P3, P4 ;  /* 0x000000090b167c10 */ /* 0x000fe20009fe8408 */
[----:B------:R-:W-:Y:S01]  /*11b0*/  IMAD R2, R3, 0x4, R16 ;  /* 0x0000000403027824 */ /* 0x000fe200078e0210 */
[----:B------:R-:W-:Y:S01]  /*11c0*/  LEA R6, P0, R14, R13, 0x1 ;  /* 0x0000000d0e067211 */ /* 0x000fe200078008ff */
[----:B------:R-:W-:Y:S01]  /*11d0*/  USGXT.U32 UR6, UR6, 0xe ;  /* 0x0000000e0606789a */ /* 0x000fe20008000000 */
[----:B------:R-:W-:Y:S01]  /*11e0*/  LEA R17, R18, R15, 0x3 ;  /* 0x0000000f12117211 */ /* 0x000fe200078e18ff */
[----:B------:R-:W-:Y:S01]  /*11f0*/  UIADD3.X UR9, UR4, 0x40000040, URZ, UP0, !UPT ;  /* 0x4000004004097890 */ /* 0x000fe200087fe43f */
[----:B------:R-:W-:-:S02]  /*1200*/  LEA R12, P3, R2, R13, 0x1 ;  /* 0x0000000d020c7211 */ /* 0x000fc400078608ff */
[----:B------:R-:W-:Y:S02]  /*1210*/  CS2R R46, SRZ ;  /* 0x00000000002e7805 */ /* 0x000fe4000001ff00 */
[----:B------:R-:W-:Y:S02]  /*1220*/  LEA R19, R18, R17, 0x3 ;  /* 0x0000001112137211 */ /* 0x000fe400078e18ff */
[----:B------:R-:W-:Y:S02]  /*1230*/  CS2R R48, SRZ ;  /* 0x0000000000307805 */ /* 0x000fe4000001ff00 */
[-C--:B------:R-:W-:Y:S02]  /*1240*/  LEA R8, P1, R4, R13.reuse, 0x1 ;  /* 0x0000000d04087211 */ /* 0x080fe400078208ff */
[----:B------:R-:W-:Y:S02]  /*1250*/  CS2R R50, SRZ ;  /* 0x0000000000327805 */ /* 0x000fe4000001ff00 */
[----:B------:R-:W-:-:S02]  /*1260*/  LEA R10, P2, R16, R13, 0x1 ;  /* 0x0000000d100a7211 */ /* 0x000fc400078408ff */
[----:B------:R-:W-:Y:S02]  /*1270*/  CS2R R52, SRZ ;  /* 0x0000000000347805 */ /* 0x000fe4000001ff00 */
[----:B------:R-:W-:Y:S02]  /*1280*/  LEA.HI.X.SX32 R13, R2, R21, 0x1, P3 ;  /* 0x00000015020d7211 */ /* 0x000fe400018f0eff */
[----:B------:R-:W-:Y:S02]  /*1290*/  CS2R R54, SRZ ;  /* 0x0000000000367805 */ /* 0x000fe4000001ff00 */
[----:B------:R-:W-:Y:S02]  /*12a0*/  LEA R2, R18, R19, 0x3 ;  /* 0x0000001312027211 */ /* 0x000fe400078e18ff */
[----:B------:R-:W-:Y:S02]  /*12b0*/  CS2R R24, SRZ ;  /* 0x0000000000187805 */ /* 0x000fe4000001ff00 */
[----:B------:R-:W-:-:S02]  /*12c0*/  LOP3.LUT R76, R9, 0x7e, R76, 0x78, !PT ;  /* 0x0000007e094c7812 */ /* 0x000fc400078e784c */
[----:B------:R-:W-:Y:S02]  /*12d0*/  CS2R R26, SRZ ;  /* 0x00000000001a7805 */ /* 0x000fe4000001ff00 */
[-C--:B------:R-:W-:Y:S02]  /*12e0*/  LEA.HI.X.SX32 R7, R14, R21.reuse, 0x1, P0 ;  /* 0x000000150e077211 */ /* 0x080fe400000f0eff */
[----:B------:R-:W-:Y:S02]  /*12f0*/  CS2R R28, SRZ ;  /* 0x00000000001c7805 */ /* 0x000fe4000001ff00 */
[-C--:B------:R-:W-:Y:S02]  /*1300*/  LEA.HI.X.SX32 R9, R4, R21.reuse, 0x1, P1 ;  /* 0x0000001504097211 */ /* 0x080fe400008f0eff */
[----:B------:R-:W-:Y:S02]  /*1310*/  CS2R R30, SRZ ;  /* 0x00000000001e7805 */ /* 0x000fe4000001ff00 */
[----:B------:R-:W-:-:S02]  /*1320*/  LEA.HI.X.SX32 R11, R16, R21, 0x1, P2 ;  /* 0x00000015100b7211 */ /* 0x000fc400010f0eff */
[----:B------:R-:W-:Y:S02]  /*1330*/  CS2R R32, SRZ ;  /* 0x0000000000207805 */ /* 0x000fe4000001ff00 */
[-C--:B------:R-:W-:Y:S02]  /*1340*/  LEA R14, P0, R15, R20.reuse, 0x1 ;  /* 0x000000140f0e7211 */ /* 0x080fe400078008ff */
[----:B------:R-:W-:Y:S02]  /*1350*/  CS2R R34, SRZ ;  /* 0x0000000000227805 */ /* 0x000fe4000001ff00 */
[-C--:B------:R-:W-:Y:S01]  /*1360*/  LEA R16, P1, R17, R20.reuse, 0x1 ;  /* 0x0000001411107211 */ /* 0x080fe200078208ff */
[----:B------:R-:W-:Y:S01]  /*1370*/  UMOV UR7, URZ ;  /* 0x0000003f00077c82 */ /* 0x000fe20008000000 */
[----:B------:R-:W-:Y:S02]  /*1380*/  LEA R18, P2, R19, R20, 0x1 ;  /* 0x0000001413127211 */ /* 0x000fe400078408ff */
[----:B------:R-:W-:-:S02]  /*1390*/  CS2R R36, SRZ ;  /* 0x0000000000247805 */ /* 0x000fc4000001ff00 */
[C---:B------:R-:W-:Y:S02]  /*13a0*/  LEA R20, P3, R2.reuse, R20, 0x1 ;  /* 0x0000001402147211 */ /* 0x040fe400078608ff */
[----:B------:R-:W-:Y:S02]  /*13b0*/  CS2R R38, SRZ ;  /* 0x0000000000267805 */ /* 0x000fe4000001ff00 */
[-C--:B------:R-:W-:Y:S01]  /*13c0*/  LEA.HI.X.SX32 R15, R15, R22.reuse, 0x1, P0 ;  /* 0x000000160f0f7211 */ /* 0x080fe200000f0eff */
[----:B------:R-:W-:Y:S01]  /*13d0*/  UIADD3.64 UR10, UR6, -UR10, URZ ;  /* 0x8000000a060a7297 */ /* 0x000fe2000fffe03f */
[-C--:B------:R-:W-:Y:S01]  /*13e0*/  LEA.HI.X.SX32 R21, R2, R22.reuse, 0x1, P3 ;  /* 0x0000001602157211 */ /* 0x080fe200018f0eff */
[----:B------:R-:W-:Y:S01]  /*13f0*/  IMAD.MOV.U32 R2, RZ, RZ, 0x3f800000 ;  /* 0x3f800000ff027424 */ /* 0x000fe200078e00ff */
[-C--:B------:R-:W-:Y:S01]  /*1400*/  LEA.HI.X.SX32 R17, R17, R22.reuse, 0x1, P1 ;  /* 0x0000001611117211 */ /* 0x080fe200008f0eff */
[----:B------:R-:W-:Y:S01]  /*1410*/  UIADD3.64 UR20, UR8, 0x80, URZ ;  /* 0x0000008008147897 */ /* 0x000fe2000fffe03f */
[----:B------:R-:W-:Y:S01]  /*1420*/  LEA.HI.X.SX32 R19, R19, R22, 0x1, P2 ;  /* 0x0000001613137211 */ /* 0x000fe200010f0eff */
[----:B------:R-:W-:Y:S01]  /*1430*/  UIADD3.64 UR24, UR8, 0x100, URZ ;  /* 0x0000010008187897 */ /* 0x000fe2000fffe03f */
[----:B------:R-:W-:Y:S01]  /*1440*/  MOV R4, 0x3f800000 ;  /* 0x3f80000000047802 */ /* 0x000fe20000000f00 */
[----:B------:R-:W-:Y:S01]  /*1450*/  ULDC UR17, c[0x0][0x238] ;  /* 0x00008e0000117ab9 */ /* 0x000fe20000000800 */
[----:B------:R-:W-:Y:S01]  /*1460*/  LOP3.LUT R83, R76, 0x20, RZ, 0x3c, !PT ;  /* 0x000000204c537812 */ /* 0x000fe200078e3cff */
[----:B------:R-:W-:Y:S01]  /*1470*/  UMOV UR14, UR6 ;  /* 0x00000006000e7c82 */ /* 0x000fe20008000000 */
[----:B------:R-:W-:Y:S01]  /*1480*/  UMOV UR15, 0x80000020 ;  /* 0x80000020000f7882 */ /* 0x000fe20000000000 */
[----:B------:R-:W-:-:S06]  /*1490*/  UMOV UR7, 0xc0000010 ;  /* 0xc000001000077882 */ /* 0x000fcc0000000000 */
.L_x_1:
[----:B------:R-:W-:-:S04]  /*14a0*/  IMAD.WIDE R22, R79, 0x2, R6 ;  /* 0x000000024f167825 */ /* 0x000fc800078e0206 */
[C---:B------:R-:W-:Y:S02]  /*14b0*/  IMAD.WIDE R58, R79.reuse, 0x2, R10 ;  /* 0x000000024f3a7825 */ /* 0x040fe400078e020a */
[----:B------:R-:W2:Y:S02]  /*14c0*/  LDG.E.U16 R23, desc[UR18][R22.64] ;  /* 0x0000001216177981 */ /* 0x000ea4000c1e1500 */
[C---:B------:R-:W-:Y:S02]  /*14d0*/  IMAD.WIDE R56, R79.reuse, 0x2, R8 ;  /* 0x000000024f387825 */ /* 0x040fe400078e0208 */
[----:B------:R-:W3:Y:S02]  /*14e0*/  LDG.E.U16 R59, desc[UR18][R58.64] ;  /* 0x000000123a3b7981 */ /* 0x000ee4000c1e1500 */
[----:B------:R-:W-:Y:S02]  /*14f0*/  IMAD.WIDE R60, R79, 0x2, R12 ;  /* 0x000000024f3c7825 */ /* 0x000fe400078e020c */
[----:B------:R-:W4:Y:S04]  /*1500*/  LDG.E.U16 R84, desc[UR18][R56.64] ;  /* 0x0000001238547981 */ /* 0x000f28000c1e1500 */
[----:B------:R-:W5:Y:S01]  /*1510*/  LDG.E.U16 R92, desc[UR18][R60.64] ;  /* 0x000000123c5c7981 */ /* 0x000f62000c1e1500 */
[C---:B------:R-:W-:Y:S01]  /*1520*/  IMAD.WIDE R88, R81.reuse, 0x2, R14 ;  /* 0x0000000251587825 */ /* 0x040fe200078e020e */
[----:B------:R-:W-:Y:S03]  /*1530*/  BAR.SYNC.DEFER_BLOCKING 0x0 ;  /* 0x0000000000007b1d */ /* 0x000fe60000010000 */
[----:B------:R-:W-:-:S04]  /*1540*/  IMAD.WIDE R90, R81, 0x2, R16 ;  /* 0x00000002515a7825 */ /* 0x000fc800078e0210 */
[----:B------:R-:W-:Y:S01]  /*1550*/  IMAD.WIDE R86, R81, 0x2, R18 ;  /* 0x0000000251567825 */ /* 0x000fe200078e0212 */
[----:B------:R-:W-:Y:S01]  /*1560*/  UMOV UR13, 0x40000040 ;  /* 0x40000040000d7882 */ /* 0x000fe20000000000 */
[----:B------:R-:W-:Y:S01]  /*1570*/  UMOV UR22, UR14 ;  /* 0x0000000e00167c82 */ /* 0x000fe20008000000 */
[----:B------:R-:W-:Y:S01]  /*1580*/  UMOV UR23, UR15 ;  /* 0x0000000f00177c82 */ /* 0x000fe20008000000 */
[----:B------:R-:W-:Y:S01]  /*1590*/  UMOV UR26, UR10 ;  /* 0x0000000a001a7c82 */ /* 0x000fe20008000000 */
[----:B------:R-:W-:Y:S01]  /*15a0*/  UMOV UR27, UR11 ;  /* 0x0000000b001b7c82 */ /* 0x000fe20008000000 */
[----:B--2---:R-:W-:Y:S04]  /*15b0*/  STS.U16 [R76+UR16+0x2000], R23 ;  /* 0x002000174c007988 */ /* 0x004fe80008000410 */
[----:B---3--:R0:W-:Y:S04]  /*15c0*/  STS.U16 [R76+UR16+0x2200], R59 ;  /* 0x0022003b4c007988 */ /* 0x0081e80008000410 */
[----:B----4-:R1:W-:Y:S04]  /*15d0*/  STS.U16 [R83+UR16+0x2100], R84 ;  /* 0x0021005453007988 */ /* 0x0103e80008000410 */
[----:B-----5:R-:W-:Y:S01]  /*15e0*/  STS.U16 [R83+UR16+0x2300], R92 ;  /* 0x0023005c53007988 */ /* 0x020fe20008000410 */
[----:B------:R2:W-:Y:S06]  /*15f0*/  MEMBAR.ALL.CTA ;  /* 0x0000000000007992 */ /* 0x0005ec0000008000 */
[----:B--2---:R-:W2:Y:S02]  /*1600*/  FENCE.VIEW.ASYNC.S ;  /* 0x00000000000073c6 */ /* 0x004ea40000000000 */
[----:B--2---:R-:W-:Y:S06]  /*1610*/  BAR.SYNC.DEFER_BLOCKING 0x0 ;  /* 0x0000000000007b1d */ /* 0x004fec0000010000 */
[----:B------:R-:W2:Y:S04]  /*1620*/  LDG.E.U16 R89, desc[UR18][R88.64] ;  /* 0x0000001258597981 */ /* 0x000ea8000c1e1500 */
[----:B------:R-:W3:Y:S01]  /*1630*/  LDG.E.U16 R91, desc[UR18][R90.64] ;  /* 0x000000125a5b7981 */ /* 0x000ee2000c1e1500 */
[----:B0-----:R-:W-:-:S03]  /*1640*/  WARPGROUP.ARRIVE ;  /* 0x00000000000079c5 */ /* 0x001fc60000000000 */
[----:B------:R-:W4:Y:S01]  /*1650*/  LDG.E.U16 R87, desc[UR18][R86.64] ;  /* 0x0000001256577981 */ /* 0x000f22000c1e1500 */
[----:B------:R-:W-:Y:S02]  /*1660*/  IMAD.WIDE R22, R81, 0x2, R20 ;  /* 0x0000000251167825 */ /* 0x000fe400078e0214 */
[----:B------:R-:W-:Y:S03]  /*1670*/  HGMMA.64x16x16.F32 R64, gdesc[UR12].tnspA, RZ, !UPT ;  /* 0x202000000c4079f0 */ /* 0x000fe6000c7008ff */
[----:B------:R0:W5:Y:S01]  /*1680*/  LDG.E.U16 R85, desc[UR18][R22.64] ;  /* 0x0000001216557981 */ /* 0x000162000c1e1500 */
[----:B------:R-:W-:Y:S01]  /*1690*/  UIADD3 UR4, UR4, 0x10, URZ ;  /* 0x0000001004047890 */ /* 0x000fe2000fffe03f */
[----:B------:R-:W-:Y:S02]  /*16a0*/  LEA R79, R3, R79, 0x4 ;  /* 0x0000004f034f7211 */ /* 0x000fe400078e20ff */
[----:B------:R-:W-:-:S03]  /*16b0*/  LEA R81, R5, R81, 0x4 ;  /* 0x0000005105517211 */ /* 0x000fc600078e20ff */
[----:B------:R-:W-:Y:S01]  /*16c0*/  ISETP.LE.AND P0, PT, R0, UR4, PT ;  /* 0x0000000400007c0c */ /* 0x000fe2000bf03270 */
[----:B------:R-:W-:Y:S04]  /*16d0*/  HGMMA.64x16x16.F32 R64, gdesc[UR8].tnspA, R64 ;  /* 0x20200000084079f0 */ /* 0x000fe80008700840 */
[----:B------:R-:W-:Y:S04]  /*16e0*/  HGMMA.64x16x16.F32 R56, gdesc[UR20].tnspA, RZ, !UPT ;  /* 0x20200000143879f0 */ /* 0x000fe8000c7008ff */
[----:B------:R-:W-:Y:S03]  /*16f0*/  HGMMA.64x16x16.F32 R56, gdesc[UR24].tnspA, R56, gsb0 ;  /* 0x20200000183879f0 */ /* 0x000fe60008000838 */
[----:B------:R-:W-:-:S02]  /*1700*/  WARPGROUP.DEPBAR.LE gsb0, 0x0 ;  /* 0x00008000000079c5 */ /* 0x000fc40000010000 */
[----:B-1----:R-:W-:Y:S01]  /*1710*/  FMUL R84, R64, UR17 ;  /* 0x0000001140547c20 */ /* 0x002fe20008400000 */
[----:B------:R-:W-:Y:S01]  /*1720*/  FMUL R93, R65, UR17 ;  /* 0x00000011415d7c20 */ /* 0x000fe20008400000 */
[----:B0-----:R-:W-:Y:S01]  /*1730*/  FMUL R22, R69, UR17 ;  /* 0x0000001145167c20 */ /* 0x001fe20008400000 */
[----:B------:R-:W-:Y:S01]  /*1740*/  FMUL R23, R67, UR17 ;  /* 0x0000001143177c20 */ /* 0x000fe20008400000 */
[----:B------:R-:W-:Y:S01]  /*1750*/  FMUL R88, R57, UR17 ;  /* 0x0000001139587c20 */ /* 0x000fe20008400000 */
[----:B------:R-:W-:Y:S01]  /*1760*/  BAR.SYNC.DEFER_BLOCKING 0x0 ;  /* 0x0000000000007b1d */ /* 0x000fe20000010000 */
[----:B------:R-:W-:Y:S01]  /*1770*/  FMNMX R93, R84, R93, !PT ;  /* 0x0000005d545d7209 */ /* 0x000fe20007800000 */
[----:B------:R-:W-:-:S05]  /*1780*/  FMUL R84, R68, UR17 ;  /* 0x0000001144547c20 */ /* 0x000fca0008400000 */
[----:B------:R-:W-:-:S04]  /*1790*/  FMNMX R93, R84, R93, !PT ;  /* 0x0000005d545d7209 */ /* 0x000fc80007800000 */
[----:B------:R-:W-:Y:S01]  /*17a0*/  FMNMX R84, R22, R93, !PT ;  /* 0x0000005d16547209 */ /* 0x000fe20007800000 */
[----:B------:R-:W-:-:S04]  /*17b0*/  FMUL R22, R66, UR17 ;  /* 0x0000001142167c20 */ /* 0x000fc80008400000 */
[----:B------:R-:W0:Y:S01]  /*17c0*/  SHFL.BFLY PT, R93, R84, 0x2, 0x1f ;  /* 0x0c401f00545d7f89 */ /* 0x000e2200000e0000 */
[----:B------:R-:W-:Y:S01]  /*17d0*/  FMNMX R23, R22, R23, !PT ;  /* 0x0000001716177209 */ /* 0x000fe20007800000 */
[----:B------:R-:W-:-:S05]  /*17e0*/  FMUL R22, R70, UR17 ;  /* 0x0000001146167c20 */ /* 0x000fca0008400000 */
[----:B------:R-:W-:Y:S01]  /*17f0*/  FMNMX R86, R22, R23, !PT ;  /* 0x0000001716567209 */ /* 0x000fe20007800000 */
[----:B------:R-:W-:-:S05]  /*1800*/  FMUL R23, R71, UR17 ;  /* 0x0000001147177c20 */ /* 0x000fca0008400000 */
[----:B------:R-:W-:Y:S01]  /*1810*/  FMNMX R23, R23, R86, !PT ;  /* 0x0000005617177209 */ /* 0x000fe20007800000 */
[----:B------:R-:W-:-:S05]  /*1820*/  FMUL R86, R56, UR17 ;  /* 0x0000001138567c20 */ /* 0x000fca0008400000 */
[----:B------:R-:W-:Y:S01]  /*1830*/  FMNMX R88, R86, R88, !PT ;  /* 0x0000005856587209 */ /* 0x000fe20007800000 */
[----:B------:R-:W-:Y:S01]  /*1840*/  FMUL R86, R60, UR17 ;  /* 0x000000113c567c20 */ /* 0x000fe20008400000 */
[----:B0-----:R-:W-:Y:S02]  /*1850*/  FMNMX R22, R84, R93, !PT ;  /* 0x0000005d54167209 */ /* 0x001fe40007800000 */
[----:B------:R-:W-:Y:S02]  /*1860*/  SHFL.BFLY PT, R84, R23, 0x2, 0x1f ;  /* 0x0c401f0017547f89 */ /* 0x000fe400000e0000 */
[----:B------:R-:W-:Y:S01]  /*1870*/  FMNMX R86, R86, R88, !PT ;  /* 0x0000005856567209 */ /* 0x000fe20007800000 */
[----:B------:R-:W-:Y:S01]  /*1880*/  FMUL R88, R61, UR17 ;  /* 0x000000113d587c20 */ /* 0x000fe20008400000 */
[----:B------:R-:W0:Y:S04]  /*1890*/  SHFL.BFLY PT, R93, R22, 0x1, 0x1f ;  /* 0x0c201f00165d7f89 */ /* 0x000e2800000e0000 */
[----:B------:R-:W-:Y:S01]  /*18a0*/  FMNMX R88, R88, R86, !PT ;  /* 0x0000005658587209 */ /* 0x000fe20007800000 */
[----:B------:R-:W-:Y:S01]  /*18b0*/  FMUL R86, R58, UR17 ;  /* 0x000000113a567c20 */ /* 0x000fe20008400000 */
[----:B0-----:R-:W-:-:S02]  /*18c0*/  FMNMX R90, R22, R93, !PT ;  /* 0x0000005d165a7209 */ /* 0x001fc40007800000 */
[----:B------:R-:W-:Y:S02]  /*18d0*/  FMNMX R22, R23, R84, !PT ;  /* 0x0000005417167209 */ /* 0x000fe40007800000 */
[----:B------:R-:W0:Y:S01]  /*18e0*/  SHFL.BFLY PT, R23, R88, 0x2, 0x1f ;  /* 0x0c401f0058177f89 */ /* 0x000e2200000e0000 */
[----:B------:R-:W-:-:S05]  /*18f0*/  FMNMX R84, R90, R77, !PT ;  /* 0x0000004d5a547209 */ /* 0x000fca0007800000 */
[--C-:B------:R-:W-:Y:S01]  /*1900*/  FFMA R64, R64, UR17, -R84.reuse ;  /* 0x0000001140407c23 */ /* 0x100fe20008000854 */
[----:B------:R-:W-:-:S03]  /*1910*/  FFMA R69, R69, UR17, -R84 ;  /* 0x0000001145457c23 */ /* 0x000fc60008000854 */
[----:B------:R-:W-:Y:S01]  /*1920*/  FMUL R90, R64, 1.4426950216293334961 ;  /* 0x3fb8aa3b405a7820 */ /* 0x000fe20000400000 */
[----:B------:R-:W-:Y:S01]  /*1930*/  FMUL R64, R62, UR17 ;  /* 0x000000113e407c20 */ /* 0x000fe20008400000 */
[----:B------:R-:W-:-:S06]  /*1940*/  FMUL R69, R69, 1.4426950216293334961 ;  /* 0x3fb8aa3b45457820 */ /* 0x000fcc0000400000 */
[----:B------:R-:W-:Y:S01]  /*1950*/  MUFU.EX2 R69, R69 ;  /* 0x0000004500457308 */ /* 0x000fe20000000800 */
[----:B0-----:R-:W-:Y:S01]  /*1960*/  FMNMX R88, R88, R23, !PT ;  /* 0x0000001758587209 */ /* 0x001fe20007800000 */
[----:B------:R-:W-:-:S04]  /*1970*/  FADD R23, -R84, R77 ;  /* 0x0000004d54177221 */ /* 0x000fc80000000100 */
[----:B------:R-:W-:Y:S01]  /*1980*/  SHFL.BFLY PT, R93, R88, 0x1, 0x1f ;  /* 0x0c201f00585d7f89 */ /* 0x000fe200000e0000 */
[----:B------:R-:W-:-:S06]  /*1990*/  FMUL R23, R23, 1.4426950216293334961 ;  /* 0x3fb8aa3b17177820 */ /* 0x000fcc0000400000 */
[----:B------:R-:W0:Y:S01]  /*19a0*/  MUFU.EX2 R23, R23 ;  /* 0x0000001700177308 */ /* 0x000e220000000800 */
[----:B--2---:R1:W-:Y:S04]  /*19b0*/  STS.U16 [R76+UR16+0x2000], R89 ;  /* 0x002000594c007988 */ /* 0x0043e80008000410 */
[----:B---3--:R2:W-:Y:S01]  /*19c0*/  STS.U16 [R76+UR16+0x2100], R91 ;  /* 0x0021005b4c007988 */ /* 0x0085e20008000410 */
[-C--:B0-----:R-:W-:Y:S01]  /*19d0*/  FMUL R40, R40, R23.reuse ;  /* 0x0000001728287220 */ /* 0x081fe20000400000 */
[-C--:B------:R-:W-:Y:S01]  /*19e0*/  FMUL R41, R41, R23.reuse ;  /* 0x0000001729297220 */ /* 0x080fe20000400000 */
[-C--:B------:R-:W-:Y:S01]  /*19f0*/  FMUL R44, R44, R23.reuse ;  /* 0x000000172c2c7220 */ /* 0x080fe20000400000 */
[----:B----4-:R-:W-:Y:S01]  /*1a00*/  STS.U16 [R76+UR16+0x2200], R87 ;  /* 0x002200574c007988 */ /* 0x010fe20008000410 */
[-C--:B------:R-:W-:Y:S01]  /*1a10*/  FMUL R45, R45, R23.reuse ;  /* 0x000000172d2d7220 */ /* 0x080fe20000400000 */
[----:B-1----:R-:W-:Y:S01]  /*1a20*/  FMUL R89, R59, UR17 ;  /* 0x000000113b597c20 */ /* 0x002fe20008400000 */
[-C--:B------:R-:W-:Y:S01]  /*1a30*/  FMUL R48, R48, R23.reuse ;  /* 0x0000001730307220 */ /* 0x080fe20000400000 */
[-C--:B------:R-:W-:Y:S01]  /*1a40*/  FMUL R49, R49, R23.reuse ;  /* 0x0000001731317220 */ /* 0x080fe20000400000 */
[----:B------:R-:W-:Y:S01]  /*1a50*/  FMUL R52, R52, R23 ;  /* 0x0000001734347220 */ /* 0x000fe20000400000 */
[----:B-----5:R-:W-:Y:S01]  /*1a60*/  STS.U16 [R76+UR16+0x2300], R85 ;  /* 0x002300554c007988 */ /* 0x020fe20008000410 */
[----:B--2---:R-:W-:Y:S01]  /*1a70*/  FMNMX R91, R86, R89, !PT ;  /* 0x00000059565b7209 */ /* 0x004fe20007800000 */
[--C-:B------:R-:W-:Y:S01]  /*1a80*/  FFMA R86, R65, UR17, -R84.reuse ;  /* 0x0000001141567c23 */ /* 0x100fe20008000854 */
[----:B------:R-:W-:Y:S01]  /*1a90*/  FMUL R53, R53, R23 ;  /* 0x0000001735357220 */ /* 0x000fe20000400000 */
[----:B------:R-:W0:Y:S01]  /*1aa0*/  SHFL.BFLY PT, R89, R22, 0x1, 0x1f ;  /* 0x0c201f0016597f89 */ /* 0x000e2200000e0000 */
[----:B------:R-:W-:Y:S01]  /*1ab0*/  FMNMX R91, R64, R91, !PT ;  /* 0x0000005b405b7209 */ /* 0x000fe20007800000 */
[----:B------:R-:W-:Y:S01]  /*1ac0*/  FMUL R92, R86, 1.4426950216293334961 ;  /* 0x3fb8aa3b565c7820 */ /* 0x000fe20000400000 */
[----:B------:R-:W-:Y:S01]  /*1ad0*/  FMUL R86, R63, UR17 ;  /* 0x000000113f567c20 */ /* 0x000fe20008400000 */
[----:B------:R-:W-:Y:S01]  /*1ae0*/  FFMA R64, R68, UR17, -R84 ;  /* 0x0000001144407c23 */ /* 0x000fe20008000854 */
[----:B------:R-:W-:Y:S01]  /*1af0*/  MUFU.EX2 R65, R90 ;  /* 0x0000005a00417308 */ /* 0x000fe20000000800 */
[----:B------:R1:W-:Y:S06]  /*1b00*/  MEMBAR.ALL.CTA ;  /* 0x0000000000007992 */ /* 0x0003ec0000008000 */
[----:B-1----:R-:W1:Y:S01]  /*1b10*/  FENCE.VIEW.ASYNC.S ;  /* 0x00000000000073c6 */ /* 0x002e620000000000 */
[----:B------:R-:W-:Y:S01]  /*1b20*/  FMNMX R86, R86, R91, !PT ;  /* 0x0000005b56567209 */ /* 0x000fe20007800000 */
[----:B------:R-:W-:-:S04]  /*1b30*/  FMUL R64, R64, 1.4426950216293334961 ;  /* 0x3fb8aa3b40407820 */ /* 0x000fc80000400000 */
[----:B-1----:R-:W1:Y:S01]  /*1b40*/  SHFL.BFLY PT, R91, R86, 0x2, 0x1f ;  /* 0x0c401f00565b7f89 */ /* 0x002e6200000e0000 */
[----:B------:R-:W2:Y:S08]  /*1b50*/  MUFU.EX2 R68, R92 ;  /* 0x0000005c00447308 */ /* 0x000eb00000000800 */
[----:B------:R-:W3:Y:S01]  /*1b60*/  MUFU.EX2 R64, R64 ;  /* 0x0000004000407308 */ /* 0x000ee20000000800 */
[----:B0-----:R-:W-:-:S04]  /*1b70*/  FMNMX R89, R22, R89, !PT ;  /* 0x0000005916597209 */ /* 0x001fc80007800000 */
[----:B------:R-:W-:-:S05]  /*1b80*/  FMNMX R22, R89, R78, !PT ;  /* 0x0000004e59167209 */ /* 0x000fca0007800000 */
[--C-:B------:R-:W-:Y:S01]  /*1b90*/  FFMA R67, R67, UR17, -R22.reuse ;  /* 0x0000001143437c23 */ /* 0x100fe20008000816 */
[--C-:B------:R-:W-:Y:S01]  /*1ba0*/  FFMA R66, R66, UR17, -R22.reuse ;  /* 0x0000001142427c23 */ /* 0x100fe20008000816 */
[--C-:B------:R-:W-:Y:S01]  /*1bb0*/  FFMA R71, R71, UR17, -R22.reuse ;  /* 0x0000001147477c23 */ /* 0x100fe20008000816 */
[----:B------:R-:W-:Y:S01]  /*1bc0*/  FFMA R70, R70, UR17, -R22 ;  /* 0x0000001146467c23 */ /* 0x000fe20008000816 */
[----:B-1----:R-:W-:Y:S01]  /*1bd0*/  FMNMX R89, R86, R91, !PT ;  /* 0x0000005b56597209 */ /* 0x002fe20007800000 */
[----:B------:R-:W-:Y:S01]  /*1be0*/  FMUL R77, R67, 1.4426950216293334961 ;  /* 0x3fb8aa3b434d7820 */ /* 0x000fe20000400000 */
[----:B------:R-:W-:Y:S01]  /*1bf0*/  FMNMX R67, R88, R93, !PT ;  /* 0x0000005d58437209 */ /* 0x000fe20007800000 */
[----:B------:R-:W-:Y:S01]  /*1c00*/  FMUL R66, R66, 1.4426950216293334961 ;  /* 0x3fb8aa3b42427820 */ /* 0x000fe20000400000 */
[----:B------:R-:W-:Y:S01]  /*1c10*/  FMUL R87, R71, 1.4426950216293334961 ;  /* 0x3fb8aa3b47577820 */ /* 0x000fe20000400000 */
[----:B------:R-:W0:Y:S01]  /*1c20*/  SHFL.BFLY PT, R88, R89, 0x1, 0x1f ;  /* 0x0c201f0059587f89 */ /* 0x000e2200000e0000 */
[----:B------:R-:W-:Y:S01]  /*1c30*/  FMNMX R67, R67, R80, !PT ;  /* 0x0000005043437209 */ /* 0x000fe20007800000 */
[----:B------:R-:W-:Y:S01]  /*1c40*/  MUFU.EX2 R77, R77 ;  /* 0x0000004d004d7308 */ /* 0x000fe20000000800 */
[----:B------:R-:W-:Y:S01]  /*1c50*/  FMUL R70, R70, 1.4426950216293334961 ;  /* 0x3fb8aa3b46467820 */ /* 0x000fe20000400000 */
[----:B------:R-:W-:-:S02]  /*1c60*/  FADD R78, -R22, R78 ;  /* 0x0000004e164e7221 */ /* 0x000fc40000000100 */
[--C-:B------:R-:W-:Y:S01]  /*1c70*/  FFMA R56, R56, UR17, -R67.reuse ;  /* 0x0000001138387c23 */ /* 0x100fe20008000843 */
[--C-:B------:R-:W-:Y:S01]  /*1c80*/  FFMA R71, R57, UR17, -R67.reuse ;  /* 0x0000001139477c23 */ /* 0x100fe20008000843 */
[----:B--2---:R-:W-:Y:S01]  /*1c90*/  FADD R57, R65, R68 ;  /* 0x0000004441397221 */ /* 0x004fe20000000000 */
[----:B------:R-:W-:Y:S01]  /*1ca0*/  FFMA R60, R60, UR17, -R67 ;  /* 0x000000113c3c7c23 */ /* 0x000fe20008000843 */
[----:B------:R-:W1:Y:S01]  /*1cb0*/  MUFU.EX2 R66, R66 ;  /* 0x0000004200427308 */ /* 0x000e620000000800 */
[----:B------:R-:W-:Y:S01]  /*1cc0*/  FMUL R86, R56, 1.4426950216293334961 ;  /* 0x3fb8aa3b38567820 */ /* 0x000fe20000400000 */
[----:B------:R-:W-:Y:S01]  /*1cd0*/  F2FP.F16.F32.PACK_AB R56, R68, R65 ;  /* 0x000000414438723e */ /* 0x000fe200000000ff */
[----:B------:R-:W-:Y:S01]  /*1ce0*/  FMUL R65, R71, 1.4426950216293334961 ;  /* 0x3fb8aa3b47417820 */ /* 0x000fe20000400000 */
[----:B---3--:R-:W-:-:S04]  /*1cf0*/  FADD R68, R64, R57 ;  /* 0x0000003940447221 */ /* 0x008fc80000000000 */
[----:B------:R-:W-:Y:S01]  /*1d00*/  FADD R68, R69, R68 ;  /* 0x0000004445447221 */ /* 0x000fe20000000000 */
[----:B------:R-:W-:Y:S01]  /*1d10*/  MUFU.EX2 R86, R86 ;  /* 0x0000005600567308 */ /* 0x000fe20000000800 */
[----:B0-----:R-:W-:Y:S01]  /*1d20*/  FMNMX R71, R89, R88, !PT ;  /* 0x0000005859477209 */ /* 0x001fe20007800000 */
[----:B------:R-:W-:Y:S01]  /*1d30*/  FMUL R89, R60, 1.4426950216293334961 ;  /* 0x3fb8aa3b3c597820 */ /* 0x000fe20000400000 */
[----:B------:R-:W-:-:S05]  /*1d40*/  FFMA R60, R61, UR17, -R67 ;  /* 0x000000113d3c7c23 */ /* 0x000fca0008000843 */
[----:B------:R-:W0:Y:S01]  /*1d50*/  MUFU.EX2 R65, R65 ;  /* 0x0000004100417308 */ /* 0x000e220000000800 */
[----:B------:R-:W-:Y:S01]  /*1d60*/  FMNMX R71, R71, R82, !PT ;  /* 0x0000005247477209 */ /* 0x000fe20007800000 */
[----:B-1----:R-:W-:Y:S01]  /*1d70*/  FADD R85, R66, R77 ;  /* 0x0000004d42557221 */ /* 0x002fe20000000000 */
[----:B------:R-:W-:-:S03]  /*1d80*/  FMUL R60, R60, 1.4426950216293334961 ;  /* 0x3fb8aa3b3c3c7820 */ /* 0x000fc60000400000 */
[--C-:B------:R-:W-:Y:S01]  /*1d90*/  FFMA R57, R58, UR17, -R71.reuse ;  /* 0x000000113a397c23 */ /* 0x100fe20008000847 */
[----:B------:R-:W-:Y:S01]  /*1da0*/  F2FP.F16.F32.PACK_AB R58, R69, R64 ;  /* 0x00000040453a723e */ /* 0x000fe200000000ff */
[----:B------:R-:W1:Y:S01]  /*1db0*/  MUFU.EX2 R70, R70 ;  /* 0x0000004600467308 */ /* 0x000e620000000800 */
[--C-:B------:R-:W-:Y:S01]  /*1dc0*/  FFMA R59, R59, UR17, -R71.reuse ;  /* 0x000000113b3b7c23 */ /* 0x100fe20008000847 */
[----:B------:R-:W-:Y:S01]  /*1dd0*/  FMUL R64, R57, 1.4426950216293334961 ;  /* 0x3fb8aa3b39407820 */ /* 0x000fe20000400000 */
[----:B------:R-:W-:Y:S01]  /*1de0*/  F2FP.F16.F32.PACK_AB R57, R77, R66 ;  /* 0x000000424d39723e */ /* 0x000fe200000000ff */
[----:B------:R-:W-:Y:S01]  /*1df0*/  FFMA R62, R62, UR17, -R71 ;  /* 0x000000113e3e7c23 */ /* 0x000fe20008000847 */
[----:B------:R-:W2:Y:S01]  /*1e00*/  SHFL.BFLY PT, R77, R68, 0x2, 0x1f ;  /* 0x0c401f00444d7f89 */ /* 0x000ea200000e0000 */
[----:B------:R-:W-:Y:S02]  /*1e10*/  FMUL R69, R59, 1.4426950216293334961 ;  /* 0x3fb8aa3b3b457820 */ /* 0x000fe40000400000 */
[----:B------:R-:W3:Y:S01]  /*1e20*/  MUFU.EX2 R87, R87 ;  /* 0x0000005700577308 */ /* 0x000ee20000000800 */
[----:B------:R-:W-:Y:S01]  /*1e30*/  FMUL R62, R62, 1.4426950216293334961 ;  /* 0x3fb8aa3b3e3e7820 */ /* 0x000fe20000400000 */
[----:B0-----:R-:W-:-:S06]  /*1e40*/  FADD R90, R86, R65 ;  /* 0x00000041565a7221 */ /* 0x001fcc0000000000 */
[----:B------:R-:W0:Y:S01]  /*1e50*/  MUFU.EX2 R61, R89 ;  /* 0x00000059003d7308 */ /* 0x000e220000000800 */
[----:B-1----:R-:W-:Y:S01]  /*1e60*/  FADD R66, R70, R85 ;  /* 0x0000005546427221 */ /* 0x002fe20000000000 */
[----:B------:R-:W-:Y:S01]  /*1e70*/  FMUL R85, R78, 1.4426950216293334961 ;  /* 0x3fb8aa3b4e557820 */ /* 0x000fe20000400000 */
[----:B------:R-:W-:-:S04]  /*1e80*/  FADD R78, -R67, R80 ;  /* 0x00000050434e7221 */ /* 0x000fc80000000100 */
[----:B------:R-:W-:Y:S01]  /*1e90*/  FMUL R78, R78, 1.4426950216293334961 ;  /* 0x3fb8aa3b4e4e7820 */ /* 0x000fe20000400000 */
[----:B------:R1:W4:Y:S01]  /*1ea0*/  MUFU.EX2 R88, R60 ;  /* 0x0000003c00587308 */ /* 0x0003220000000800 */
[C---:B---3--:R-:W-:Y:S01]  /*1eb0*/  F2FP.F16.F32.PACK_AB R59, R87.reuse, R70 ;  /* 0x00000046573b723e */ /* 0x048fe200000000ff */
[----:B------:R-:W-:Y:S01]  /*1ec0*/  FADD R66, R87, R66 ;  /* 0x0000004257427221 */ /* 0x000fe20000000000 */
[----:B--2---:R-:W-:-:S05]  /*1ed0*/  FADD R77, R68, R77 ;  /* 0x0000004d444d7221 */ /* 0x004fca0000000000 */
[----:B------:R-:W-:Y:S01]  /*1ee0*/  MUFU.EX2 R64, R64 ;  /* 0x0000004000407308 */ /* 0x000fe20000000800 */
[----:B-1----:R-:W-:-:S04]  /*1ef0*/  FFMA R60, R63, UR17, -R71 ;  /* 0x000000113f3c7c23 */ /* 0x002fc80008000847 */
[----:B------:R-:W-:Y:S01]  /*1f00*/  FMUL R70, R60, 1.4426950216293334961 ;  /* 0x3fb8aa3b3c467820 */ /* 0x000fe20000400000 */
[----:B------:R-:W-:Y:S01]  /*1f10*/  F2FP.F16.F32.PACK_AB R60, R65, R86 ;  /* 0x00000056413c723e */ /* 0x000fe200000000ff */
[----:B0-----:R-:W-:Y:S01]  /*1f20*/  FADD R65, R61, R90 ;  /* 0x0000005a3d417221 */ /* 0x001fe20000000000 */
[----:B------:R-:W0:Y:S03]  /*1f30*/  MUFU.EX2 R69, R69 ;  /* 0x0000004500457308 */ /* 0x000e260000000800 */
[----:B----4-:R-:W-:-:S05]  /*1f40*/  FADD R65, R88, R65 ;  /* 0x0000004158417221 */ /* 0x010fca0000000000 */
[----:B------:R1:W2:Y:S08]  /*1f50*/  MUFU.EX2 R63, R62 ;  /* 0x0000003e003f7308 */ /* 0x0002b00000000800 */
[----:B------:R-:W3:Y:S01]  /*1f60*/  MUFU.EX2 R85, R85 ;  /* 0x0000005500557308 */ /* 0x000ee20000000800 */
[----:B-1----:R-:W-:Y:S01]  /*1f70*/  F2FP.F16.F32.PACK_AB R62, R88, R61 ;  /* 0x0000003d583e723e */ /* 0x002fe200000000ff */
[----:B------:R-:W-:Y:S01]  /*1f80*/  FADD R61, -R71, R82 ;  /* 0x00000052473d7221 */ /* 0x000fe20000000100 */
[----:B0-----:R-:W-:Y:S01]  /*1f90*/  FADD R80, R64, R69 ;  /* 0x0000004540507221 */ /* 0x001fe20000000000 */
[----:B------:R-:W-:-:S02]  /*1fa0*/  MOV R82, R71 ;  /* 0x0000004700527202 */ /* 0x000fc40000000f00 */
[----:B------:R-:W-:Y:S01]  /*1fb0*/  FMUL R68, R61, 1.4426950216293334961 ;  /* 0x3fb8aa3b3d447820 */ /* 0x000fe20000400000 */
[----:B------:R-:W-:Y:S01]  /*1fc0*/  F2FP.F16.F32.PACK_AB R61, R69, R64 ;  /* 0x00000040453d723e */ /* 0x000fe200000000ff */
[----:B------:R-:W0:Y:S01]  /*1fd0*/  MUFU.EX2 R87, R78 ;  /* 0x0000004e00577308 */ /* 0x000e220000000800 */
[----:B--2---:R-:W-:Y:S01]  /*1fe0*/  FADD R89, R63, R80 ;  /* 0x000000503f597221 */ /* 0x004fe20000000000 */
[----:B------:R-:W1:Y:S01]  /*1ff0*/  SHFL.BFLY PT, R69, R66, 0x2, 0x1f ;  /* 0x0c401f0042457f89 */ /* 0x000e6200000e0000 */
[----:B------:R-:W-:-:S05]  /*2000*/  MOV R80, R67 ;  /* 0x0000004300507202 */ /* 0x000fca0000000f00 */
[----:B------:R-:W2:Y:S01]  /*2010*/  MUFU.EX2 R64, R68 ;  /* 0x0000004400407308 */ /* 0x000ea20000000800 */
[-C--:B---3--:R-:W-:Y:S01]  /*2020*/  FMUL R42, R42, R85.reuse ;  /* 0x000000552a2a7220 */ /* 0x088fe20000400000 */
[-C--:B------:R-:W-:Y:S01]  /*2030*/  FMUL R43, R43, R85.reuse ;  /* 0x000000552b2b7220 */ /* 0x080fe20000400000 */
[-C--:B------:R-:W-:Y:S01]  /*2040*/  FMUL R46, R46, R85.reuse ;  /* 0x000000552e2e7220 */ /* 0x080fe20000400000 */
[-C--:B------:R-:W-:Y:S01]  /*2050*/  FMUL R47, R47, R85.reuse ;  /* 0x000000552f2f7220 */ /* 0x080fe20000400000 */
[-C--:B------:R-:W-:Y:S01]  /*2060*/  FMUL R50, R50, R85.reuse ;  /* 0x0000005532327220 */ /* 0x080fe20000400000 */
[-C--:B------:R-:W-:Y:S01]  /*2070*/  FMUL R51, R51, R85.reuse ;  /* 0x0000005533337220 */ /* 0x080fe20000400000 */
[-C--:B------:R-:W-:Y:S01]  /*2080*/  FMUL R54, R54, R85.reuse ;  /* 0x0000005536367220 */ /* 0x080fe20000400000 */
[----:B------:R-:W3:Y:S01]  /*2090*/  MUFU.EX2 R70, R70 ;  /* 0x0000004600467308 */ /* 0x000ee20000000800 */
[----:B------:R-:W-:Y:S01]  /*20a0*/  FMUL R55, R55, R85 ;  /* 0x0000005537377220 */ /* 0x000fe20000400000 */
[-C--:B0-----:R-:W-:Y:S01]  /*20b0*/  FMUL R24, R24, R87.reuse ;  /* 0x0000005718187220 */ /* 0x081fe20000400000 */
[-C--:B------:R-:W-:Y:S01]  /*20c0*/  FMUL R25, R25, R87.reuse ;  /* 0x0000005719197220 */ /* 0x080fe20000400000 */
[-C--:B------:R-:W-:Y:S01]  /*20d0*/  FMUL R28, R28, R87.reuse ;  /* 0x000000571c1c7220 */ /* 0x080fe20000400000 */
[-C--:B------:R-:W-:Y:S01]  /*20e0*/  FMUL R29, R29, R87.reuse ;  /* 0x000000571d1d7220 */ /* 0x080fe20000400000 */
[-C--:B------:R-:W-:Y:S01]  /*20f0*/  FMUL R32, R32, R87.reuse ;  /* 0x0000005720207220 */ /* 0x080fe20000400000 */
[-C--:B------:R-:W-:Y:S01]  /*2100*/  FMUL R33, R33, R87.reuse ;  /* 0x0000005721217220 */ /* 0x080fe20000400000 */
[-C--:B------:R-:W-:Y:S01]  /*2110*/  FMUL R36, R36, R87.reuse ;  /* 0x0000005724247220 */ /* 0x080fe20000400000 */
[----:B------:R-:W-:Y:S01]  /*2120*/  FMUL R37, R37, R87 ;  /* 0x0000005725257220 */ /* 0x000fe20000400000 */
[-C--:B--2---:R-:W-:Y:S01]  /*2130*/  FMUL R26, R26, R64.reuse ;  /* 0x000000401a1a7220 */ /* 0x084fe20000400000 */
[-C--:B------:R-:W-:Y:S01]  /*2140*/  FMUL R27, R27, R64.reuse ;  /* 0x000000401b1b7220 */ /* 0x080fe20000400000 */
[-C--:B------:R-:W-:Y:S01]  /*2150*/  FMUL R30, R30, R64.reuse ;  /* 0x000000401e1e7220 */ /* 0x080fe20000400000 */
[-C--:B------:R-:W-:Y:S01]  /*2160*/  FMUL R31, R31, R64.reuse ;  /* 0x000000401f1f7220 */ /* 0x080fe20000400000 */
[-C--:B------:R-:W-:Y:S01]  /*2170*/  FMUL R34, R34, R64.reuse ;  /* 0x0000004022227220 */ /* 0x080fe20000400000 */
[-C--:B------:R-:W-:Y:S01]  /*2180*/  FMUL R35, R35, R64.reuse ;  /* 0x0000004023237220 */ /* 0x080fe20000400000 */
[-C--:B------:R-:W-:Y:S01]  /*2190*/  FMUL R38, R38, R64.reuse ;  /* 0x0000004026267220 */ /* 0x080fe20000400000 */
[----:B------:R-:W-:Y:S01]  /*21a0*/  FMUL R39, R39, R64 ;  /* 0x0000004027277220 */ /* 0x000fe20000400000 */
[C---:B---3--:R-:W-:Y:S01]  /*21b0*/  F2FP.F16.F32.PACK_AB R63, R70.reuse, R63 ;  /* 0x0000003f463f723e */ /* 0x048fe200000000ff */
[----:B------:R-:W-:Y:S01]  /*21c0*/  BAR.SYNC.DEFER_BLOCKING 0x0 ;  /* 0x0000000000007b1d */ /* 0x000fe20000010000 */
[----:B------:R-:W-:Y:S01]  /*21d0*/  FADD R89, R70, R89 ;  /* 0x0000005946597221 */ /* 0x000fe20000000000 */
[----:B-1----:R-:W-:-:S04]  /*21e0*/  FADD R69, R66, R69 ;  /* 0x0000004542457221 */ /* 0x002fc80000000000 */
[----:B------:R-:W0:Y:S04]  /*21f0*/  SHFL.BFLY PT, R70, R89, 0x2, 0x1f ;  /* 0x0c401f0059467f89 */ /* 0x000e2800000e0000 */
[----:B------:R-:W1:Y:S04]  /*2200*/  SHFL.BFLY PT, R68, R65, 0x2, 0x1f ;  /* 0x0c401f0041447f89 */ /* 0x000e6800000e0000 */
[----:B------:R-:W2:Y:S01]  /*2210*/  SHFL.BFLY PT, R66, R77, 0x1, 0x1f ;  /* 0x0c201f004d427f89 */ /* 0x000ea200000e0000 */
[----:B------:R-:W-:-:S06]  /*2220*/  WARPGROUP.ARRIVE ;  /* 0x00000000000079c5 */ /* 0x000fcc0000000000 */
[----:B------:R-:W-:Y:S01]  /*2230*/  HGMMA.64x32x16.F32 R40, R56, gdesc[UR4], R40 ;  /* 0x0060000438287df0 */ /* 0x000fe20008700828 */
[----:B0-----:R-:W-:Y:S02]  /*2240*/  FADD R89, R89, R70 ;  /* 0x0000004659597221 */ /* 0x001fe40000000000 */
[----:B------:R-:W-:Y:S01]  /*2250*/  HGMMA.64x32x16.F32 R24, R60, gdesc[UR4], R24, gsb0 ;  /* 0x006000043c187df0 */ /* 0x000fe20008000818 */
[----:B-1----:R-:W-:Y:S02]  /*2260*/  FADD R65, R65, R68 ;  /* 0x0000004441417221 */ /* 0x002fe40000000000 */
[----:B------:R-:W0:Y:S01]  /*2270*/  SHFL.BFLY PT, R78, R89, 0x1, 0x1f ;  /* 0x0c201f00594e7f89 */ /* 0x000e2200000e0000 */
[----:B--2---:R-:W-:-:S03]  /*2280*/  FADD R66, R77, R66 ;  /* 0x000000424d427221 */ /* 0x004fc60000000000 */
[----:B------:R-:W1:Y:S01]  /*2290*/  SHFL.BFLY PT, R68, R69, 0x1, 0x1f ;  /* 0x0c201f0045447f89 */ /* 0x000e6200000e0000 */
[----:B------:R-:W-:Y:S02]  /*22a0*/  IMAD.MOV.U32 R77, RZ, RZ, R84 ;  /* 0x000000ffff4d7224 */ /* 0x000fe400078e0054 */
[----:B------:R-:W-:Y:S01]  /*22b0*/  FFMA R2, R23, R2, R66 ;  /* 0x0000000217027223 */ /* 0x000fe20000000042 */
[----:B------:R-:W2:Y:S01]  /*22c0*/  SHFL.BFLY PT, R70, R65, 0x1, 0x1f ;  /* 0x0c201f0041467f89 */ /* 0x000ea200000e0000 */
[----:B------:R-:W-:Y:S02]  /*22d0*/  IMAD.MOV.U32 R23, RZ, RZ, R67 ;  /* 0x000000ffff177224 */ /* 0x000fe400078e0043 */
[----:B0-----:R-:W-:Y:S01]  /*22e0*/  FADD R91, R89, R78 ;  /* 0x0000004e595b7221 */ /* 0x001fe20000000000 */
[----:B------:R-:W-:Y:S01]  /*22f0*/  MOV R78, R22 ;  /* 0x00000016004e7202 */ /* 0x000fe20000000f00 */
[----:B-1----:R-:W-:Y:S02]  /*2300*/  FADD R68, R69, R68 ;  /* 0x0000004445447221 */ /* 0x002fe40000000000 */
[----:B------:R-:W-:Y:S01]  /*2310*/  FFMA R75, R64, R75, R91 ;  /* 0x0000004b404b7223 */ /* 0x000fe2000000005b */
[----:B------:R-:W-:Y:S01]  /*2320*/  MOV R64, R71 ;  /* 0x0000004700407202 */ /* 0x000fe20000000f00 */
[----:B--2---:R-:W-:Y:S01]  /*2330*/  FADD R70, R65, R70 ;  /* 0x0000004641467221 */ /* 0x004fe20000000000 */
[----:B------:R-:W-:Y:S01]  /*2340*/  FFMA R4, R85, R4, R68 ;  /* 0x0000000455047223 */ /* 0x000fe20000000044 */
[----:B------:R-:W-:-:S02]  /*2350*/  MOV R65, R84 ;  /* 0x0000005400417202 */ /* 0x000fc40000000f00 */
[----:B------:R-:W-:Y:S01]  /*2360*/  FFMA R74, R87, R74, R70 ;  /* 0x0000004a574a7223 */ /* 0x000fe20000000046 */
[----:B------:R-:W-:Y:S02]  /*2370*/  WARPGROUP.DEPBAR.LE gsb0, 0x0 ;  /* 0x00008000000079c5 */ /* 0x000fe40000010000 */
[----:B------:R-:W-:Y:S05]  /*2380*/  @!P0 BRA `(.L_x_1) ;  /* 0xfffffff000448947 */ /* 0x000fea000383ffff */
.L_x_0:
[----:B------:R-:W0:Y:S01]  /*2390*/  S2R R5, SR_TID.X ;  /* 0x0000000000057919 */ /* 0x000e220000002100 */
[C---:B------:R-:W-:Y:S01]  /*23a0*/  SHF.L.U32 R3, R73.reuse, 0x3, RZ ;  /* 0x0000000349037819 */ /* 0x040fe200000006ff */
[----:B------:R-:W-:Y:S01]  /*23b0*/  FMUL R7, R34, 0.25 ;  /* 0x3e80000022077820 */ /* 0x000fe20000400000 */
[----:B------:R-:W-:Y:S01]  /*23c0*/  SHF.L.U32 R0, R73, 0x6, RZ ;  /* 0x0000000649007819 */ /* 0x000fe200000006ff */
[----:B------:R-:W-:Y:S01]  /*23d0*/  FMUL R10, R31, 0.25 ;  /* 0x3e8000001f0a7820 */ /* 0x000fe20000400000 */
[----:B------:R-:W-:Y:S01]  /*23e0*/  LOP3.LUT R6, R73, 0xf, RZ, 0xc0, !PT ;  /* 0x0000000f49067812 */ /* 0x000fe200078ec0ff */
[----:B------:R-:W-:Y:S01]  /*23f0*/  FMUL R9, R30, 0.25 ;  /* 0x3e8000001e097820 */ /* 0x000fe20000400000 */
[----:B------:R-:W-:Y:S01]  /*2400*/  LOP3.LUT R0, R0, 0x400, RZ, 0xc0, !PT ;  /* 0x0000040000007812 */ /* 0x000fe200078ec0ff */
[----:B------:R-:W-:Y:S01]  /*2410*/  FMUL R21, R32, 0.25 ;  /* 0x3e80000020157820 */ /* 0x000fe20000400000 */
[----:B------:R-:W-:Y:S01]  /*2420*/  FSETP.GT.AND P0, PT, |R75|, 8.50705917302346158658e+37, PT ;  /* 0x7e8000004b00780b */ /* 0x000fe20003f04200 */
[----:B------:R-:W-:Y:S01]  /*2430*/  FMUL R12, R33, 0.25 ;  /* 0x3e800000210c7820 */ /* 0x000fe20000400000 */
[----:B------:R-:W-:Y:S01]  /*2440*/  FSETP.GT.AND P1, PT, |R74|, 8.50705917302346158658e+37, PT ;  /* 0x7e8000004a00780b */ /* 0x000fe20003f24200 */
[----:B------:R-:W-:Y:S01]  /*2450*/  FMUL R14, R47, 0.25 ;  /* 0x3e8000002f0e7820 */ /* 0x000fe20000400000 */
[----:B------:R-:W-:Y:S01]  /*2460*/  FSEL R30, R9, R30, P0 ;  /* 0x0000001e091e7208 */ /* 0x000fe20000000000 */
[----:B------:R-:W-:Y:S01]  /*2470*/  FMUL R9, R24, 0.25 ;  /* 0x3e80000018097820 */ /* 0x000fe20000400000 */
[----:B------:R-:W-:Y:S01]  /*2480*/  MOV R17, R2 ;  /* 0x0000000200117202 */ /* 0x000fe20000000f00 */
[----:B------:R-:W-:Y:S01]  /*2490*/  FMUL R2, R53, 0.25 ;  /* 0x3e80000035027820 */ /* 0x000fe20000400000 */
[----:B------:R-:W-:Y:S01]  /*24a0*/  FSEL R21, R21, R32, P1 ;  /* 0x0000002015157208 */ /* 0x000fe20000800000 */
[----:B------:R-:W-:Y:S01]  /*24b0*/  FMUL R13, R42, 0.25 ;  /* 0x3e8000002a0d7820 */ /* 0x000fe20000400000 */
[----:B------:R-:W-:Y:S01]  /*24c0*/  FSETP.GT.AND P3, PT, |R17|, 8.50705917302346158658e+37, PT ;  /* 0x7e8000001100780b */ /* 0x000fe20003f64200 */
[----:B------:R-:W-:Y:S01]  /*24d0*/  FMUL R16, R75, 8388608 ;  /* 0x4b0000004b107820 */ /* 0x000fe20000400000 */
[C---:B------:R-:W-:Y:S01]  /*24e0*/  FSETP.GEU.AND P4, PT, R17.reuse, 1.175494350822287508e-38, PT ;  /* 0x008000001100780b */ /* 0x040fe20003f8e000 */
[----:B------:R-:W-:Y:S01]  /*24f0*/  FMUL R19, R36, 0.25 ;  /* 0x3e80000024137820 */ /* 0x000fe20000400000 */
[----:B------:R-:W-:Y:S01]  /*2500*/  FSEL R53, R2, R53, P3 ;  /* 0x0000003502357208 */ /* 0x000fe20001800000 */
[----:B------:R-:W-:Y:S01]  /*2510*/  FMUL R2, R17, 8388608 ;  /* 0x4b00000011027820 */ /* 0x000fe20000400000 */
[----:B------:R-:W-:Y:S01]  /*2520*/  FSEL R33, R12, R33, P1 ;  /* 0x000000210c217208 */ /* 0x000fe20000800000 */
[----:B------:R-:W-:Y:S01]  /*2530*/  FMUL R12, R25, 0.25 ;  /* 0x3e800000190c7820 */ /* 0x000fe20000400000 */
[----:B------:R-:W-:Y:S01]  /*2540*/  FSEL R83, RZ, -23, P4 ;  /* 0xc1b80000ff537808 */ /* 0x000fe20002000000 */
[----:B------:R-:W-:Y:S01]  /*2550*/  FMUL R11, R50, 0.25 ;  /* 0x3e800000320b7820 */ /* 0x000fe20000400000 */
[----:B------:R-:W-:Y:S01]  /*2560*/  BAR.SYNC.DEFER_BLOCKING 0x0 ;  /* 0x0000000000007b1d */ /* 0x000fe20000010000 */
[----:B------:R-:W-:-:S02]  /*2570*/  FSETP.GEU.AND P5, PT, R75, 1.175494350822287508e-38, PT ;  /* 0x008000004b00780b */ /* 0x000fc40003fae000 */
[----:B0-----:R-:W-:Y:S02]  /*2580*/  LOP3.LUT R8, R5, 0x70, RZ, 0xc0, !PT ;  /* 0x0000007005087812 */ /* 0x001fe400078ec0ff */
[----:B------:R-:W-:Y:S01]  /*2590*/  LOP3.LUT R5, R3, 0x38, RZ, 0xc0, !PT ;  /* 0x0000003803057812 */ /* 0x000fe200078ec0ff */
[----:B------:R-:W-:Y:S01]  /*25a0*/  ULDC.64 UR6, c[0x0][0x270] ;  /* 0x00009c0000067ab9 */ /* 0x000fe20000000a00 */
[----:B------:R-:W-:Y:S01]  /*25b0*/  LEA R3, R6, UR16, 0x4 ;  /* 0x0000001006037c11 */ /* 0x000fe2000f8e20ff */
[----:B------:R-:W-:Y:S01]  /*25c0*/  FMUL R6, R39, 0.25 ;  /* 0x3e80000027067820 */ /* 0x000fe20000400000 */
[----:B------:R-:W-:Y:S01]  /*25d0*/  IADD3 R5, R5, UR16, RZ ;  /* 0x0000001005057c10 */ /* 0x000fe2000fffe0ff */
[----:B------:R-:W-:Y:S01]  /*25e0*/  UIMAD UR6, UR5, UR6, URZ ;  /* 0x00000006050672a4 */ /* 0x000fe2000f8e023f */
[----:B------:R-:W-:Y:S02]  /*25f0*/  IADD3 R3, R0, R3, RZ ;  /* 0x0000000300037210 */ /* 0x000fe40007ffe0ff */
[----:B------:R-:W-:Y:S01]  /*2600*/  FSEL R25, R12, R25, P1 ;  /* 0x000000190c197208 */ /* 0x000fe20000800000 */
[----:B------:R-:W-:-:S02]  /*2610*/  IMAD R0, R8, 0x4, R5 ;  /* 0x0000000408007824 */ /* 0x000fc400078e0205 */
[----:B------:R-:W-:Y:S01]  /*2620*/  FMUL R5, R38, 0.25 ;  /* 0x3e80000026057820 */ /* 0x000fe20000400000 */
[----:B------:R-:W-:Y:S01]  /*2630*/  FSEL R8, R7, R34, P0 ;  /* 0x0000002207087208 */ /* 0x000fe20000000000 */
[----:B------:R-:W-:Y:S01]  /*2640*/  FMUL R7, R26, 0.25 ;  /* 0x3e8000001a077820 */ /* 0x000fe20000400000 */
[----:B------:R-:W-:Y:S01]  /*2650*/  FMUL R12, R51, 0.25 ;  /* 0x3e800000330c7820 */ /* 0x000fe20000400000 */
[----:B------:R-:W-:Y:S01]  /*2660*/  FSEL R39, R6, R39, P0 ;  /* 0x0000002706277208 */ /* 0x000fe20000000000 */
[----:B------:R-:W-:Y:S01]  /*2670*/  FMUL R6, R35, 0.25 ;  /* 0x3e80000023067820 */ /* 0x000fe20000400000 */
[----:B------:R-:W-:Y:S01]  /*2680*/  FSEL R20, R5, R38, P0 ;  /* 0x0000002605147208 */ /* 0x000fe20000000000 */
[----:B------:R-:W-:Y:S01]  /*2690*/  USHF.L.U32 UR4, UR6, 0x1, URZ ;  /* 0x0000000106047899 */ /* 0x000fe2000800063f */
[----:B------:R-:W-:Y:S01]  /*26a0*/  FSEL R5, R10, R31, P0 ;  /* 0x0000001f0a057208 */ /* 0x000fe20000000000 */
[----:B------:R-:W-:Y:S01]  /*26b0*/  FMUL R10, R37, 0.25 ;  /* 0x3e800000250a7820 */ /* 0x000fe20000400000 */
[----:B------:R-:W-:Y:S01]  /*26c0*/  FSEL R26, R7, R26, P0 ;  /* 0x0000001a071a7208 */ /* 0x000fe20000000000 */
[----:B------:R-:W-:Y:S01]  /*26d0*/  FMUL R7, R28, 0.25 ;  /* 0x3e8000001c077820 */ /* 0x000fe20000400000 */
[----:B------:R-:W-:Y:S01]  /*26e0*/  FSEL R35, R6, R35, P0 ;  /* 0x0000002306237208 */ /* 0x000fe20000000000 */
[----:B------:R-:W-:Y:S01]  /*26f0*/  FMUL R6, R27, 0.25 ;  /* 0x3e8000001b067820 */ /* 0x000fe20000400000 */
[----:B------:R-:W-:Y:S01]  /*2700*/  FSEL R37, R10, R37, P1 ;  /* 0x000000250a257208 */ /* 0x000fe20000800000 */
[----:B------:R-:W-:Y:S01]  /*2710*/  FMUL R10, R29, 0.25 ;  /* 0x3e8000001d0a7820 */ /* 0x000fe20000400000 */
[----:B------:R-:W-:-:S02]  /*2720*/  FSEL R28, R7, R28, P1 ;  /* 0x0000001c071c7208 */ /* 0x000fc40000800000 */
[----:B------:R-:W-:Y:S02]  /*2730*/  MOV R7, R4 ;  /* 0x0000000400077202 */ /* 0x000fe40000000f00 */
[----:B------:R-:W-:Y:S01]  /*2740*/  FSEL R4, R9, R24, P1 ;  /* 0x0000001809047208 */ /* 0x000fe20000800000 */
[----:B------:R-:W-:Y:S01]  /*2750*/  FMUL R9, R54, 0.25 ;  /* 0x3e80000036097820 */ /* 0x000fe20000400000 */
[----:B------:R-:W-:Y:S01]  /*2760*/  FSEL R29, R10, R29, P1 ;  /* 0x0000001d0a1d7208 */ /* 0x000fe20000800000 */
[----:B------:R-:W-:Y:S01]  /*2770*/  FMUL R10, R55, 0.25 ;  /* 0x3e800000370a7820 */ /* 0x000fe20000400000 */
[C---:B------:R-:W-:Y:S02]  /*2780*/  FSETP.GT.AND P2, PT, |R7|.reuse, 8.50705917302346158658e+37, PT ;  /* 0x7e8000000700780b */ /* 0x040fe40003f44200 */
[----:B------:R-:W-:Y:S02]  /*2790*/  FSETP.GEU.AND P6, PT, R7, 1.175494350822287508e-38, PT ;  /* 0x008000000700780b */ /* 0x000fe40003fce000 */
[----:B------:R-:W-:Y:S01]  /*27a0*/  FSEL R32, R9, R54, P2 ;  /* 0x0000003609207208 */ /* 0x000fe20001000000 */
[----:B------:R-:W-:Y:S01]  /*27b0*/  FMUL R9, R52, 0.25 ;  /* 0x3e80000034097820 */ /* 0x000fe20000400000 */
[----:B------:R-:W-:Y:S01]  /*27c0*/  FSEL R55, R10, R55, P2 ;  /* 0x000000370a377208 */ /* 0x000fe20001000000 */
[----:B------:R-:W-:Y:S01]  /*27d0*/  FMUL R10, R43, 0.25 ;  /* 0x3e8000002b0a7820 */ /* 0x000fe20000400000 */
[----:B------:R-:W-:-:S02]  /*27e0*/  FSEL R47, R14, R47, P2 ;  /* 0x0000002f0e2f7208 */ /* 0x000fc40001000000 */
[----:B------:R-:W-:Y:S02]  /*27f0*/  FSEL R52, R9, R52, P3 ;  /* 0x0000003409347208 */ /* 0x000fe40001800000 */
[----:B------:R-:W-:Y:S01]  /*2800*/  FSEL R43, R10, R43, P2 ;  /* 0x0000002b0a2b7208 */ /* 0x000fe20001000000 */
[----:B------:R-:W-:Y:S01]  /*2810*/  FMUL R10, R49, 0.25 ;  /* 0x3e800000310a7820 */ /* 0x000fe20000400000 */
[----:B------:R-:W-:Y:S01]  /*2820*/  FSEL R9, R2, R17, !P4 ;  /* 0x0000001102097208 */ /* 0x000fe20006000000 */
[----:B------:R-:W-:Y:S01]  /*2830*/  FMUL R2, R41, 0.25 ;  /* 0x3e80000029027820 */ /* 0x000fe20000400000 */
[----:B------:R-:W-:Y:S01]  /*2840*/  FSEL R42, R13, R42, P2 ;  /* 0x0000002a0d2a7208 */ /* 0x000fe20001000000 */
[----:B------:R-:W-:Y:S01]  /*2850*/  FMUL R13, R44, 0.25 ;  /* 0x3e8000002c0d7820 */ /* 0x000fe20000400000 */
[----:B------:R-:W-:Y:S02]  /*2860*/  IADD3 R14, R9, -0x3f3504f3, RZ ;  /* 0xc0cafb0d090e7810 */ /* 0x000fe40007ffe0ff */
[----:B------:R-:W-:-:S02]  /*2870*/  FSEL R49, R10, R49, P3 ;  /* 0x000000310a317208 */ /* 0x000fc40001800000 */
[----:B------:R-:W-:Y:S02]  /*2880*/  SHF.R.U32.HI R10, RZ, 0x1, R73 ;  /* 0x00000001ff0a7819 */ /* 0x000fe40000011649 */
[----:B------:R-:W-:Y:S02]  /*2890*/  LOP3.LUT R14, R14, 0xff800000, RZ, 0xc0, !PT ;  /* 0xff8000000e0e7812 */ /* 0x000fe400078ec0ff */
[----:B------:R-:W-:Y:S02]  /*28a0*/  FSEL R44, R13, R44, P3 ;  /* 0x0000002c0d2c7208 */ /* 0x000fe40001800000 */
[----:B------:R-:W-:Y:S02]  /*28b0*/  LOP3.LUT R13, R10, 0x4, RZ, 0xc0, !PT ;  /* 0x000000040a0d7812 */ /* 0x000fe400078ec0ff */
[----:B------:R-:W-:Y:S01]  /*28c0*/  I2FP.F32.S32 R10, R14 ;  /* 0x0000000e000a7245 */ /* 0x000fe20000201400 */
[----:B------:R-:W-:Y:S01]  /*28d0*/  IMAD.IADD R14, R9, 0x1, -R14 ;  /* 0x00000001090e7824 */ /* 0x000fe200078e0a0e */
[----:B------:R-:W-:Y:S01]  /*28e0*/  FSEL R51, R12, R51, P2 ;  /* 0x000000330c337208 */ /* 0x000fe20001000000 */
[----:B------:R-:W-:Y:S01]  /*28f0*/  FMUL R12, R45, 0.25 ;  /* 0x3e8000002d0c7820 */ /* 0x000fe20000400000 */
[----:B------:R-:W-:-:S02]  /*2900*/  IMAD.IADD R0, R13, 0x1, R0 ;  /* 0x000000010d007824 */ /* 0x000fc400078e0200 */
[----:B------:R-:W-:Y:S01]  /*2910*/  FFMA.FTZ R83, R10, 1.1920928955078125e-07, R83 ;  /* 0x340000000a537823 */ /* 0x000fe20000010053 */
[----:B------:R-:W-:Y:S01]  /*2920*/  FMUL R10, R7, 8388608 ;  /* 0x4b000000070a7820 */ /* 0x000fe20000400000 */
[----:B------:R-:W-:Y:S01]  /*2930*/  FSEL R82, RZ, -23, P6 ;  /* 0xc1b80000ff527808 */ /* 0x000fe20003000000 */
[----:B------:R-:W-:Y:S01]  /*2940*/  FADD R14, R14, -1 ;  /* 0xbf8000000e0e7421 */ /* 0x000fe20000000000 */
[----:B------:R-:W-:Y:S02]  /*2950*/  FSEL R45, R12, R45, P3 ;  /* 0x0000002d0c2d7208 */ /* 0x000fe40001800000 */
[----:B------:R-:W-:Y:S02]  /*2960*/  LOP3.LUT R12, R73, 0x60, RZ, 0xc0, !PT ;  /* 0x00000060490c7812 */ /* 0x000fe400078ec0ff */
[----:B------:R-:W-:Y:S02]  /*2970*/  FSEL R13, R10, R7, !P6 ;  /* 0x000000070a0d7208 */ /* 0x000fe40007000000 */
[----:B------:R-:W-:-:S02]  /*2980*/  FSEL R41, R2, R41, P3 ;  /* 0x0000002902297208 */ /* 0x000fc40001800000 */
[----:B------:R-:W-:Y:S02]  /*2990*/  FSETP.GEU.AND P6, PT, |R75|, 1.175494350822287508e-38, PT ;  /* 0x008000004b00780b */ /* 0x000fe40003fce200 */
[----:B------:R-:W-:Y:S01]  /*29a0*/  LEA R2, R12, R3, 0x3 ;  /* 0x000000030c027211 */ /* 0x000fe200078e18ff */
[C---:B------:R-:W-:Y:S01]  /*29b0*/  FMUL R3, R74.reuse, 8388608 ;  /* 0x4b0000004a037820 */ /* 0x040fe20000400000 */
[----:B------:R-:W-:Y:S02]  /*29c0*/  FSETP.GEU.AND P4, PT, R74, 1.175494350822287508e-38, PT ;  /* 0x008000004a00780b */ /* 0x000fe40003f8e000 */
[----:B------:R-:W-:Y:S02]  /*29d0*/  FSEL R6, R6, R27, P0 ;  /* 0x0000001b06067208 */ /* 0x000fe40000000000 */
[----:B------:R-:W-:Y:S02]  /*29e0*/  FSEL R12, R3, R74, !P4 ;  /* 0x0000004a030c7208 */ /* 0x000fe40006000000 */
[----:B------:R-:W-:Y:S01]  /*29f0*/  FSEL R3, R16, R75, !P5 ;  /* 0x0000004b10037208 */ /* 0x000fe20006800000 */
[----:B------:R-:W-:Y:S01]  /*2a00*/  @P0 FMUL R75, R75, 0.25 ;  /* 0x3e8000004b4b0820 */ /* 0x000fe20000400000 */
[C---:B------:R-:W-:Y:S01]  /*2a10*/  FSETP.GEU.AND P0, PT, |R74|.reuse, 1.175494350822287508e-38, PT ;  /* 0x008000004a00780b */ /* 0x040fe20003f0e200 */
[----:B------:R-:W-:Y:S01]  /*2a20*/  @P1 FMUL R74, R74, 0.25 ;  /* 0x3e8000004a4a1820 */ /* 0x000fe20000400000 */
[----:B------:R-:W-:Y:S01]  /*2a30*/  FSEL R19, R19, R36, P1 ;  /* 0x0000002413137208 */ /* 0x000fe20000800000 */
[----:B------:R-:W-:Y:S01]  /*2a40*/  @!P6 FMUL R75, R75, 16777216 ;  /* 0x4b8000004b4be820 */ /* 0x000fe20000400000 */
[C---:B------:R-:W-:Y:S01]  /*2a50*/  FSETP.GEU.AND P1, PT, |R17|.reuse, 1.175494350822287508e-38, PT ;  /* 0x008000001100780b */ /* 0x040fe20003f2e200 */
[----:B------:R-:W-:Y:S01]  /*2a60*/  @P3 FMUL R17, R17, 0.25 ;  /* 0x3e80000011113820 */ /* 0x000fe20000400000 */
[----:B------:R-:W-:Y:S01]  /*2a70*/  FSEL R81, RZ, -23, P4 ;  /* 0xc1b80000ff517808 */ /* 0x000fe20002000000 */
[----:B------:R-:W-:Y:S01]  /*2a80*/  @!P6 FMUL R5, R5, 16777216 ;  /* 0x4b8000000505e820 */ /* 0x000fe20000400000 */
[C---:B------:R-:W-:Y:S01]  /*2a90*/  FSETP.GEU.AND P4, PT, |R7|.reuse, 1.175494350822287508e-38, PT ;  /* 0x008000000700780b */ /* 0x040fe20003f8e200 */
[----:B------:R-:W0:Y:S01]  /*2aa0*/  MUFU.RCP R75, R75 ;  /* 0x0000004b004b7308 */ /* 0x000e220000001000 */
[----:B------:R-:W-:Y:S01]  /*2ab0*/  IADD3 R15, R12, -0x3f3504f3, RZ ;  /* 0xc0cafb0d0c0f7810 */ /* 0x000fe20007ffe0ff */
[----:B------:R-:W-:Y:S01]  /*2ac0*/  @P2 FMUL R7, R7, 0.25 ;  /* 0x3e80000007072820 */ /* 0x000fe20000400000 */
[----:B------:R-:W-:Y:S01]  /*2ad0*/  FSEL R50, R11, R50, P2 ;  /* 0x000000320b327208 */ /* 0x000fe20001000000 */
[----:B------:R-:W-:Y:S01]  /*2ae0*/  FMUL R11, R46, 0.25 ;  /* 0x3e8000002e0b7820 */ /* 0x000fe20000400000 */
[----:B------:R-:W-:Y:S01]  /*2af0*/  LOP3.LUT R15, R15, 0xff800000, RZ, 0xc0, !PT ;  /* 0xff8000000f0f7812 */ /* 0x000fe200078ec0ff */
[----:B------:R-:W-:Y:S01]  /*2b00*/  @!P0 FMUL R74, R74, 16777216 ;  /* 0x4b8000004a4a8820 */ /* 0x000fe20000400000 */
[----:B------:R-:W-:Y:S01]  /*2b10*/  IADD3 R16, R3, -0x3f3504f3, RZ ;  /* 0xc0cafb0d03107810 */ /* 0x000fe20007ffe0ff */
[----:B------:R-:W-:Y:S01]  /*2b20*/  @!P1 FMUL R17, R17, 16777216 ;  /* 0x4b80000011119820 */ /* 0x000fe20000400000 */
[----:B------:R-:W-:Y:S01]  /*2b30*/  I2FP.F32.S32 R10, R15 ;  /* 0x0000000f000a7245 */ /* 0x000fe20000201400 */
[----:B------:R-:W-:Y:S01]  /*2b40*/  @!P6 FMUL R35, R35, 16777216 ;  /* 0x4b8000002323e820 */ /* 0x000fe20000400000 */
[----:B------:R-:W-:Y:S01]  /*2b50*/  FSEL R34, R11, R46, P2 ;  /* 0x0000002e0b227208 */ /* 0x000fe20001000000 */
[----:B------:R-:W-:Y:S01]  /*2b60*/  @!P4 FMUL R7, R7, 16777216 ;  /* 0x4b8000000707c820 */ /* 0x000fe20000400000 */
[----:B------:R-:W-:Y:S01]  /*2b70*/  FMUL R11, R48, 0.25 ;  /* 0x3e800000300b7820 */ /* 0x000fe20000400000 */
[----:B------:R-:W-:Y:S01]  /*2b80*/  FFMA.FTZ R81, R10, 1.1920928955078125e-07, R81 ;  /* 0x340000000a517823 */ /* 0x000fe20000010051 */
[----:B------:R-:W1:Y:S01]  /*2b90*/  MUFU.RCP R74, R74 ;  /* 0x0000004a004a7308 */ /* 0x000e620000001000 */
[----:B------:R-:W-:Y:S01]  /*2ba0*/  IADD3 R18, R13, -0x3f3504f3, RZ ;  /* 0xc0cafb0d0d127810 */ /* 0x000fe20007ffe0ff */
[----:B0-----:R-:W-:Y:S01]  /*2bb0*/  FMUL R10, R75, R5 ;  /* 0x000000054b0a7220 */ /* 0x001fe20000400000 */
[----:B------:R-:W-:Y:S01]  /*2bc0*/  FSEL R48, R11, R48, P3 ;  /* 0x000000300b307208 */ /* 0x000fe20001800000 */
[----:B------:R-:W-:Y:S01]  /*2bd0*/  FMUL R11, R40, 0.25 ;  /* 0x3e800000280b7820 */ /* 0x000fe20000400000 */
[----:B------:R-:W-:Y:S01]  /*2be0*/  LOP3.LUT R16, R16, 0xff800000, RZ, 0xc0, !PT ;  /* 0xff80000010107812 */ /* 0x000fe200078ec0ff */
[----:B------:R-:W-:Y:S01]  /*2bf0*/  @!P6 FMUL R6, R6, 16777216 ;  /* 0x4b8000000606e820 */ /* 0x000fe20000400000 */
[----:B------:R-:W-:Y:S01]  /*2c00*/  LOP3.LUT R18, R18, 0xff800000, RZ, 0xc0, !PT ;  /* 0xff80000012127812 */ /* 0x000fe200078ec0ff */
[----:B------:R0:W2:Y:S01]  /*2c10*/  MUFU.RCP R5, R7 ;  /* 0x0000000700057308 */ /* 0x0000a20000001000 */
[----:B------:R-:W-:Y:S01]  /*2c20*/  FSEL R80, RZ, -23, P5 ;  /* 0xc1b80000ff507808 */ /* 0x000fe20002800000 */
[----:B------:R-:W-:Y:S01]  /*2c30*/  @!P6 FMUL R30, R30, 16777216 ;  /* 0x4b8000001e1ee820 */ /* 0x000fe20000400000 */
[----:B------:R-:W-:Y:S01]  /*2c40*/  I2FP.F32.S32 R27, R16 ;  /* 0x00000010001b7245 */ /* 0x000fe20000201400 */
[----:B------:R-:W-:Y:S01]  /*2c50*/  @!P0 FMUL R25, R25, 16777216 ;  /* 0x4b80000019198820 */ /* 0x000fe20000400000 */
[----:B------:R-:W-:Y:S01]  /*2c60*/  FSEL R40, R11, R40, P3 ;  /* 0x000000280b287208 */ /* 0x000fe20001800000 */
[----:B------:R-:W-:Y:S01]  /*2c70*/  @!P0 FMUL R4, R4, 16777216 ;  /* 0x4b80000004048820 */ /* 0x000fe20000400000 */
[----:B------:R-:W-:Y:S01]  /*2c80*/  I2FP.F32.S32 R11, R18 ;  /* 0x00000012000b7245 */ /* 0x000fe20000201400 */
[----:B------:R-:W3:Y:S01]  /*2c90*/  MUFU.RCP R17, R17 ;  /* 0x0000001100117308 */ /* 0x000ee20000001000 */
[----:B------:R-:W-:Y:S01]  /*2ca0*/  FFMA.FTZ R80, R27, 1.1920928955078125e-07, R80 ;  /* 0x340000001b507823 */ /* 0x000fe20000010050 */
[----:B------:R-:W-:Y:S01]  /*2cb0*/  @!P6 FMUL R26, R26, 16777216 ;  /* 0x4b8000001a1ae820 */ /* 0x000fe20000400000 */
[----:B------:R-:W-:Y:S01]  /*2cc0*/  @!P0 FMUL R37, R37, 16777216 ;  /* 0x4b80000025258820 */ /* 0x000fe20000400000 */
[----:B------:R-:W-:Y:S01]  /*2cd0*/  FMUL R27, R75, R35 ;  /* 0x000000234b1b7220 */ /* 0x000fe20000400000 */
[----:B------:R-:W-:Y:S01]  /*2ce0*/  @!P4 FMUL R43, R43, 16777216 ;  /* 0x4b8000002b2bc820 */ /* 0x000fe20000400000 */
[----:B------:R-:W-:Y:S01]  /*2cf0*/  @!P4 FMUL R42, R42, 16777216 ;  /* 0x4b8000002a2ac820 */ /* 0x000fe20000400000 */
[----:B------:R-:W-:Y:S01]  /*2d00*/  @!P1 FMUL R41, R41, 16777216 ;  /* 0x4b80000029299820 */ /* 0x000fe20000400000 */
[----:B------:R-:W-:Y:S01]  /*2d10*/  @!P1 FMUL R40, R40, 16777216 ;  /* 0x4b80000028289820 */ /* 0x000fe20000400000 */
[----:B------:R-:W-:Y:S01]  /*2d20*/  FFMA.FTZ R82, R11, 1.1920928955078125e-07, R82 ;  /* 0x340000000b527823 */ /* 0x000fe20000010052 */
[C---:B------:R-:W-:Y:S01]  /*2d30*/  FMUL R35, R75.reuse, R6 ;  /* 0x000000064b237220 */ /* 0x040fe20000400000 */
[C---:B------:R-:W-:Y:S01]  /*2d40*/  FMUL R11, R75.reuse, R30 ;  /* 0x0000001e4b0b7220 */ /* 0x040fe20000400000 */
[C---:B-1----:R-:W-:Y:S01]  /*2d50*/  FMUL R6, R74.reuse, R25 ;  /* 0x000000194a067220 */ /* 0x042fe20000400000 */
[C---:B0-----:R-:W-:Y:S01]  /*2d60*/  FMUL R7, R74.reuse, R4 ;  /* 0x000000044a077220 */ /* 0x041fe20000400000 */
[----:B------:R-:W-:Y:S01]  /*2d70*/  FMUL R36, R75, R26 ;  /* 0x0000001a4b247220 */ /* 0x000fe20000400000 */
[----:B------:R-:W-:Y:S01]  /*2d80*/  @!P0 FMUL R33, R33, 16777216 ;  /* 0x4b80000021218820 */ /* 0x000fe20000400000 */
[----:B------:R-:W-:Y:S01]  /*2d90*/  @!P0 FMUL R29, R29, 16777216 ;  /* 0x4b8000001d1d8820 */ /* 0x000fe20000400000 */
[----:B------:R-:W-:Y:S01]  /*2da0*/  FMUL R30, R74, R37 ;  /* 0x000000254a1e7220 */ /* 0x000fe20000400000 */
[----:B------:R-:W-:Y:S01]  /*2db0*/  @!P0 FMUL R28, R28, 16777216 ;  /* 0x4b8000001c1c8820 */ /* 0x000fe20000400000 */
[----:B------:R-:W-:Y:S01]  /*2dc0*/  @!P4 FMUL R55, R55, 16777216 ;  /* 0x4b8000003737c820 */ /* 0x000fe20000400000 */
[----:B------:R-:W-:Y:S01]  /*2dd0*/  @!P4 FMUL R32, R32, 16777216 ;  /* 0x4b8000002020c820 */ /* 0x000fe20000400000 */
[----:B------:R-:W-:Y:S01]  /*2de0*/  @!P4 FMUL R51, R51, 16777216 ;  /* 0x4b8000003333c820 */ /* 0x000fe20000400000 */
[----:B------:R-:W-:Y:S01]  /*2df0*/  @!P4 FMUL R50, R50, 16777216 ;  /* 0x4b8000003232c820 */ /* 0x000fe20000400000 */
[----:B------:R-:W-:Y:S01]  /*2e00*/  @!P4 FMUL R47, R47, 16777216 ;  /* 0x4b8000002f2fc820 */ /* 0x000fe20000400000 */
[----:B------:R-:W-:Y:S01]  /*2e10*/  @!P4 FMUL R34, R34, 16777216 ;  /* 0x4b8000002222c820 */ /* 0x000fe20000400000 */
[----:B--2---:R-:W-:Y:S01]  /*2e20*/  FMUL R43, R5, R43 ;  /* 0x0000002b052b7220 */ /* 0x004fe20000400000 */
[C---:B---3--:R-:W-:Y:S01]  /*2e30*/  FMUL R4, R17.reuse, R41 ;  /* 0x0000002911047220 */ /* 0x048fe20000400000 */
[----:B------:R-:W-:Y:S01]  /*2e40*/  FMUL R37, R17, R40 ;  /* 0x0000002811257220 */ /* 0x000fe20000400000 */
[----:B------:R-:W-:Y:S01]  /*2e50*/  FMUL R42, R5, R42 ;  /* 0x0000002a052a7220 */ /* 0x000fe20000400000 */
[----:B------:R-:W-:Y:S01]  /*2e60*/  @!P1 FMUL R53, R53, 16777216 ;  /* 0x4b80000035359820 */ /* 0x000fe20000400000 */
[----:B------:R-:W-:Y:S01]  /*2e70*/  @!P1 FMUL R52, R52, 16777216 ;  /* 0x4b80000034349820 */ /* 0x000fe20000400000 */
[----:B------:R-:W-:Y:S01]  /*2e80*/  @!P1 FMUL R49, R49, 16777216 ;  /* 0x4b80000031319820 */ /* 0x000fe20000400000 */
[----:B------:R-:W-:Y:S01]  /*2e90*/  @!P1 FMUL R48, R48, 16777216 ;  /* 0x4b80000030309820 */ /* 0x000fe20000400000 */
[----:B------:R-:W-:Y:S01]  /*2ea0*/  @!P1 FMUL R45, R45, 16777216 ;  /* 0x4b8000002d2d9820 */ /* 0x000fe20000400000 */
[----:B------:R-:W-:Y:S01]  /*2eb0*/  @!P1 FMUL R44, R44, 16777216 ;  /* 0x4b8000002c2c9820 */ /* 0x000fe20000400000 */
[----:B------:R-:W-:Y:S01]  /*2ec0*/  IADD3 R15, R12, -R15, RZ ;  /* 0x8000000f0c0f7210 */ /* 0x000fe20007ffe0ff */
[C---:B------:R-:W-:Y:S01]  /*2ed0*/  FMUL R26, R74.reuse, R33 ;  /* 0x000000214a1a7220 */ /* 0x040fe20000400000 */
[----:B------:R-:W-:Y:S01]  /*2ee0*/  FMUL R24, R74, R29 ;  /* 0x0000001d4a187220 */ /* 0x000fe20000400000 */
[----:B------:R-:W-:Y:S01]  /*2ef0*/  F2FP.F16.F32.PACK_AB R6, R6, R7 ;  /* 0x000000070606723e */ /* 0x000fe200000000ff */
[----:B------:R-:W-:Y:S01]  /*2f00*/  FMUL R33, R74, R28 ;  /* 0x0000001c4a217220 */ /* 0x000fe20000400000 */
[----:B------:R-:W-:Y:S01]  /*2f10*/  IADD3 R18, R13, -R18, RZ ;  /* 0x800000120d127210 */ /* 0x000fe20007ffe0ff */
[C---:B------:R-:W-:Y:S01]  /*2f20*/  FMUL R29, R5.reuse, R55 ;  /* 0x00000037051d7220 */ /* 0x040fe20000400000 */
[C---:B------:R-:W-:Y:S01]  /*2f30*/  FMUL R32, R5.reuse, R32 ;  /* 0x0000002005207220 */ /* 0x040fe20000400000 */
[C---:B------:R-:W-:Y:S01]  /*2f40*/  FMUL R25, R5.reuse, R51 ;  /* 0x0000003305197220 */ /* 0x040fe20000400000 */
[C---:B------:R-:W-:Y:S01]  /*2f50*/  FMUL R50, R5.reuse, R50 ;  /* 0x0000003205327220 */ /* 0x040fe20000400000 */
[C---:B------:R-:W-:Y:S01]  /*2f60*/  FMUL R47, R5.reuse, R47 ;  /* 0x0000002f052f7220 */ /* 0x040fe20000400000 */
[----:B------:R-:W-:Y:S01]  /*2f70*/  FMUL R34, R5, R34 ;  /* 0x0000002205227220 */ /* 0x000fe20000400000 */
[----:B------:R-:W-:Y:S01]  /*2f80*/  F2FP.F16.F32.PACK_AB R7, R35, R36 ;  /* 0x000000242307723e */ /* 0x000fe200000000ff */
[C---:B------:R-:W-:Y:S01]  /*2f90*/  FMUL R28, R17.reuse, R53 ;  /* 0x00000035111c7220 */ /* 0x040fe20000400000 */
[----:B------:R-:W-:Y:S01]  /*2fa0*/  F2FP.F16.F32.PACK_AB R4, R4, R37 ;  /* 0x000000250404723e */ /* 0x000fe200000000ff */
[----:B------:R-:W-:Y:S01]  /*2fb0*/  FMUL R35, R17, R52 ;  /* 0x0000003411237220 */ /* 0x000fe20000400000 */
[----:B------:R-:W-:Y:S01]  /*2fc0*/  F2FP.F16.F32.PACK_AB R5, R43, R42 ;  /* 0x0000002a2b05723e */ /* 0x000fe200000000ff */
[C---:B------:R-:W-:Y:S01]  /*2fd0*/  FMUL R49, R17.reuse, R49 ;  /* 0x0000003111317220 */ /* 0x040fe20000400000 */
[C---:B------:R-:W-:Y:S01]  /*2fe0*/  FMUL R48, R17.reuse, R48 ;  /* 0x0000003011307220 */ /* 0x040fe20000400000 */
[C---:B------:R-:W-:Y:S01]  /*2ff0*/  FMUL R45, R17.reuse, R45 ;  /* 0x0000002d112d7220 */ /* 0x040fe20000400000 */
[----:B------:R-:W-:Y:S01]  /*3000*/  FMUL R44, R17, R44 ;  /* 0x0000002c112c7220 */ /* 0x000fe20000400000 */
[----:B------:R-:W-:Y:S01]  /*3010*/  MOV R17, 0x3dc6b27f ;  /* 0x3dc6b27f00117802 */ /* 0x000fe20000000f00 */
[----:B------:R-:W-:Y:S01]  /*3020*/  FADD R15, R15, -1 ;  /* 0xbf8000000f0f7421 */ /* 0x000fe20000000000 */
[----:B------:R-:W-:Y:S01]  /*3030*/  FADD R18, R18, -1 ;  /* 0xbf80000012127421 */ /* 0x000fe20000000000 */
[----:B------:R0:W-:Y:S01]  /*3040*/  STSM.16.M88.4 [R2], R4 ;  /* 0x0000000402007844 */ /* 0x0001e20000000200 */
[----:B------:R-:W-:Y:S01]  /*3050*/  IADD3 R16, R3, -R16, RZ ;  /* 0x8000001003107210 */ /* 0x000fe20007ffe0ff */
[----:B------:R-:W-:Y:S01]  /*3060*/  @!P0 FMUL R19, R19, 16777216 ;  /* 0x4b80000013138820 */ /* 0x000fe20000400000 */
[----:B------:R-:W-:Y:S01]  /*3070*/  ISETP.GE.U32.AND P1, PT, R13, 0x7f800000, PT ;  /* 0x7f8000000d00780c */ /* 0x000fe20003f26070 */
[----:B------:R-:W-:Y:S01]  /*3080*/  @!P0 FMUL R21, R21, 16777216 ;  /* 0x4b80000015158820 */ /* 0x000fe20000400000 */
[----:B------:R-:W-:Y:S01]  /*3090*/  ISETP.GE.U32.AND P4, PT, R12, 0x7f800000, PT ;  /* 0x7f8000000c00780c */ /* 0x000fe20003f86070 */
[----:B------:R-:W-:Y:S01]  /*30a0*/  FADD R16, R16, -1 ;  /* 0xbf80000010107421 */ /* 0x000fe20000000000 */
[----:B------:R-:W-:Y:S01]  /*30b0*/  FSETP.NEU.AND P2, PT, R13, RZ, PT ;  /* 0x000000ff0d00720b */ /* 0x000fe20003f4d000 */
[----:B------:R-:W-:Y:S01]  /*30c0*/  @!P6 FMUL R8, R8, 16777216 ;  /* 0x4b8000000808e820 */ /* 0x000fe20000400000 */
[----:B------:R-:W-:Y:S01]  /*30d0*/  ISETP.GE.U32.AND P0, PT, R9, 0x7f800000, PT ;  /* 0x7f8000000900780c */ /* 0x000fe20003f06070 */
[----:B------:R-:W-:Y:S01]  /*30e0*/  FMUL R21, R74, R21 ;  /* 0x000000154a157220 */ /* 0x000fe20000400000 */
[----:B------:R-:W-:Y:S01]  /*30f0*/  ISETP.GE.U32.AND P5, PT, R3, 0x7f800000, PT ;  /* 0x7f8000000300780c */ /* 0x000fe20003fa6070 */
[----:B------:R-:W-:Y:S01]  /*3100*/  FMUL R8, R75, R8 ;  /* 0x000000084b087220 */ /* 0x000fe20000400000 */
[----:B------:R-:W-:Y:S01]  /*3110*/  FSETP.NEU.AND P3, PT, R9, RZ, PT ;  /* 0x000000ff0900720b */ /* 0x000fe20003f6d000 */
[----:B------:R-:W-:Y:S01]  /*3120*/  @!P6 FMUL R39, R39, 16777216 ;  /* 0x4b8000002727e820 */ /* 0x000fe20000400000 */
[----:B------:R-:W-:Y:S01]  /*3130*/  F2FP.F16.F32.PACK_AB R25, R25, R50 ;  /* 0x000000321919723e */ /* 0x000fe200000000ff */
[CC--:B0-----:R-:W-:Y:S01]  /*3140*/  FFMA.FTZ R4, R15.reuse, R17.reuse, -0.16845393180847167969 ;  /* 0xbe2c7f300f047423 */ /* 0x0c1fe20000010011 */
[-C--:B------:R-:W-:Y:S01]  /*3150*/  FFMA.FTZ R7, R18, R17.reuse, -0.16845393180847167969 ;  /* 0xbe2c7f3012077423 */ /* 0x080fe20000010011 */
[-C--:B------:R-:W-:Y:S01]  /*3160*/  FFMA.FTZ R5, R14, R17.reuse, -0.16845393180847167969 ;  /* 0xbe2c7f300e057423 */ /* 0x080fe20000010011 */
[----:B------:R-:W-:Y:S01]  /*3170*/  FFMA.FTZ R17, R16, R17, -0.16845393180847167969 ;  /* 0xbe2c7f3010117423 */ /* 0x000fe20000010011 */
[C---:B------:R-:W-:Y:S01]  /*3180*/  FFMA.FTZ R4, R15.reuse, R4, 0.1716887056827545166 ;  /* 0x3e2fcf2a0f047423 */ /* 0x040fe20000010004 */
[----:B------:R-:W-:Y:S01]  /*3190*/  FFMA.FTZ R7, R18, R7, 0.1716887056827545166 ;  /* 0x3e2fcf2a12077423 */ /* 0x000fe20000010007 */
[----:B------:R-:W-:Y:S01]  /*31a0*/  FFMA.FTZ R5, R14, R5, 0.1716887056827545166 ;  /* 0x3e2fcf2a0e057423 */ /* 0x000fe20000010005 */
[----:B------:R-:W-:Y:S01]  /*31b0*/  FFMA.FTZ R17, R16, R17, 0.1716887056827545166 ;  /* 0x3e2fcf2a10117423 */ /* 0x000fe20000010011 */
[C---:B------:R-:W-:Y:S01]  /*31c0*/  FFMA.FTZ R4, R15.reuse, R4, -0.17900948226451873779 ;  /* 0xbe374e430f047423 */ /* 0x040fe20000010004 */
[----:B------:R-:W-:Y:S01]  /*31d0*/  FFMA.FTZ R7, R18, R7, -0.17900948226451873779 ;  /* 0xbe374e4312077423 */ /* 0x000fe20000010007 */
[----:B------:R-:W-:Y:S01]  /*31e0*/  FFMA.FTZ R5, R14, R5, -0.17900948226451873779 ;  /* 0xbe374e430e057423 */ /* 0x000fe20000010005 */
[----:B------:R-:W-:Y:S01]  /*31f0*/  FFMA.FTZ R17, R16, R17, -0.17900948226451873779 ;  /* 0xbe374e4310117423 */ /* 0x000fe20000010011 */
[C---:B------:R-:W-:Y:S01]  /*3200*/  FFMA.FTZ R4, R15.reuse, R4, 0.20512372255325317383 ;  /* 0x3e520bf40f047423 */ /* 0x040fe20000010004 */
[----:B------:R-:W-:Y:S01]  /*3210*/  FFMA.FTZ R7, R18, R7, 0.20512372255325317383 ;  /* 0x3e520bf412077423 */ /* 0x000fe20000010007 */
[----:B------:R-:W-:Y:S01]  /*3220*/  FFMA.FTZ R5, R14, R5, 0.20512372255325317383 ;  /* 0x3e520bf40e057423 */ /* 0x000fe20000010005 */
[----:B------:R-:W-:Y:S01]  /*3230*/  FFMA.FTZ R17, R16, R17, 0.20512372255325317383 ;  /* 0x3e520bf410117423 */ /* 0x000fe20000010011 */
[C---:B------:R-:W-:Y:S01]  /*3240*/  FFMA.FTZ R4, R15.reuse, R4, -0.24046532809734344482 ;  /* 0xbe763c8b0f047423 */ /* 0x040fe20000010004 */
[----:B------:R-:W-:Y:S01]  /*3250*/  FFMA.FTZ R7, R18, R7, -0.24046532809734344482 ;  /* 0xbe763c8b12077423 */ /* 0x000fe20000010007 */
[----:B------:R-:W-:Y:S01]  /*3260*/  FFMA.FTZ R5, R14, R5, -0.24046532809734344482 ;  /* 0xbe763c8b0e057423 */ /* 0x000fe20000010005 */
[----:B------:R-:W-:Y:S01]  /*3270*/  FFMA.FTZ R17, R16, R17, -0.24046532809734344482 ;  /* 0xbe763c8b10117423 */ /* 0x000fe20000010011 */
[C---:B------:R-:W-:Y:S01]  /*3280*/  FFMA.FTZ R4, R15.reuse, R4, 0.28857114911079406738 ;  /* 0x3e93bf990f047423 */ /* 0x040fe20000010004 */
[----:B------:R-:W-:Y:S01]  /*3290*/  FFMA.FTZ R7, R18, R7, 0.28857114911079406738 ;  /* 0x3e93bf9912077423 */ /* 0x000fe20000010007 */
[----:B------:R-:W-:Y:S01]  /*32a0*/  FFMA.FTZ R5, R14, R5, 0.28857114911079406738 ;  /* 0x3e93bf990e057423 */ /* 0x000fe20000010005 */
[----:B------:R-:W-:Y:S01]  /*32b0*/  FFMA.FTZ R17, R16, R17, 0.28857114911079406738 ;  /* 0x3e93bf9910117423 */ /* 0x000fe20000010011 */
[C---:B------:R-:W-:Y:S01]  /*32c0*/  FFMA.FTZ R4, R15.reuse, R4, -0.36067417263984680176 ;  /* 0xbeb8aa490f047423 */ /* 0x040fe20000010004 */
[----:B------:R-:W-:Y:S01]  /*32d0*/  FFMA.FTZ R7, R18, R7, -0.36067417263984680176 ;  /* 0xbeb8aa4912077423 */ /* 0x000fe20000010007 */
[----:B------:R-:W-:Y:S01]  /*32e0*/  FFMA.FTZ R5, R14, R5, -0.36067417263984680176 ;  /* 0xbeb8aa490e057423 */ /* 0x000fe20000010005 */
[----:B------:R-:W-:Y:S01]  /*32f0*/  FFMA.FTZ R17, R16, R17, -0.36067417263984680176 ;  /* 0xbeb8aa4910117423 */ /* 0x000fe20000010011 */
[C---:B------:R-:W-:Y:S01]  /*3300*/  FFMA.FTZ R4, R15.reuse, R4, 0.48089820146560668945 ;  /* 0x3ef6384a0f047423 */ /* 0x040fe20000010004 */
[----:B------:R-:W-:Y:S01]  /*3310*/  FFMA.FTZ R7, R18, R7, 0.48089820146560668945 ;  /* 0x3ef6384a12077423 */ /* 0x000fe20000010007 */
[----:B------:R-:W-:Y:S01]  /*3320*/  FFMA.FTZ R5, R14, R5, 0.48089820146560668945 ;  /* 0x3ef6384a0e057423 */ /* 0x000fe20000010005 */
[----:B------:R-:W-:Y:S01]  /*3330*/  FFMA.FTZ R17, R16, R17, 0.48089820146560668945 ;  /* 0x3ef6384a10117423 */ /* 0x000fe20000010011 */
[C---:B------:R-:W-:Y:S01]  /*3340*/  FFMA.FTZ R4, R15.reuse, R4, -0.72134751081466674805 ;  /* 0xbf38aa3b0f047423 */ /* 0x040fe20000010004 */
[----:B------:R-:W-:Y:S01]  /*3350*/  FFMA.FTZ R7, R18, R7, -0.72134751081466674805 ;  /* 0xbf38aa3b12077423 */ /* 0x000fe20000010007 */
[----:B------:R-:W-:Y:S01]  /*3360*/  FFMA.FTZ R5, R14, R5, -0.72134751081466674805 ;  /* 0xbf38aa3b0e057423 */ /* 0x000fe20000010005 */
[----:B------:R-:W-:Y:S01]  /*3370*/  FFMA.FTZ R17, R16, R17, -0.72134751081466674805 ;  /* 0xbf38aa3b10117423 */ /* 0x000fe20000010011 */
[C---:B------:R-:W-:Y:S01]  /*3380*/  FMUL R4, R15.reuse, R4 ;  /* 0x000000040f047220 */ /* 0x040fe20000400000 */
[----:B------:R-:W-:Y:S01]  /*3390*/  FMUL R7, R18, R7 ;  /* 0x0000000712077220 */ /* 0x000fe20000400000 */
[----:B------:R-:W-:Y:S01]  /*33a0*/  FMUL R5, R14, R5 ;  /* 0x000000050e057220 */ /* 0x000fe20000400000 */
[----:B------:R-:W-:Y:S01]  /*33b0*/  FMUL R17, R16, R17 ;  /* 0x0000001110117220 */ /* 0x000fe20000400000 */
[C---:B------:R-:W-:Y:S01]  /*33c0*/  FMUL R4, R15.reuse, R4 ;  /* 0x000000040f047220 */ /* 0x040fe20000400000 */
[----:B------:R-:W-:Y:S01]  /*33d0*/  FMUL R7, R18, R7 ;  /* 0x0000000712077220 */ /* 0x000fe20000400000 */
[----:B------:R-:W-:Y:S01]  /*33e0*/  FMUL R5, R14, R5 ;  /* 0x000000050e057220 */ /* 0x000fe20000400000 */
[----:B------:R-:W-:Y:S01]  /*33f0*/  @P0 MOV R6, 0x7f800000 ;  /* 0x7f80000000060802 */ /* 0x000fe20000000f00 */
[----:B------:R-:W-:Y:S01]  /*3400*/  FFMA.FTZ R4, R15, 1.4426950216293334961, R4 ;  /* 0x3fb8aa3b0f047823 */ /* 0x000fe20000010004 */
[----:B------:R-:W-:Y:S01]  /*3410*/  FFMA.FTZ R7, R18, 1.4426950216293334961, R7 ;  /* 0x3fb8aa3b12077823 */ /* 0x000fe20000010007 */
[----:B------:R-:W-:Y:S01]  /*3420*/  LOP3.LUT R18, R73, 0x7f, RZ, 0xc0, !PT ;  /* 0x0000007f49127812 */ /* 0x000fe200078ec0ff */
[----:B------:R-:W-:Y:S01]  /*3430*/  FFMA.FTZ R14, R14, 1.4426950216293334961, R5 ;  /* 0x3fb8aa3b0e0e7823 */ /* 0x000fe20000010005 */
[----:B------:R-:W-:Y:S01]  /*3440*/  FADD R81, R81, R4 ;  /* 0x0000000451517221 */ /* 0x000fe20000000000 */
[----:B------:R-:W-:Y:S01]  /*3450*/  @P1 IMAD.MOV.U32 R4, RZ, RZ, 0x7f800000 ;  /* 0x7f800000ff041424 */ /* 0x000fe200078e00ff */
[----:B------:R-:W-:Y:S01]  /*3460*/  @P4 MOV R5, 0x7f800000 ;  /* 0x7f80000000054802 */ /* 0x000fe20000000f00 */
[----:B------:R-:W-:Y:S01]  /*3470*/  FADD R82, R82, R7 ;  /* 0x0000000752527221 */ /* 0x000fe20000000000 */
[----:B------:R-:W-:Y:S01]  /*3480*/  LEA R18, R18, UR16, 0x4 ;  /* 0x0000001012127c11 */ /* 0x000fe2000f8e20ff */
[----:B------:R-:W-:Y:S01]  /*3490*/  @P1 FFMA.FTZ R82, R13, R4, +INF ;  /* 0x7f8000000d521423 */ /* 0x000fe20000010004 */
[----:B------:R-:W-:Y:S01]  /*34a0*/  FADD R83, R83, R14 ;  /* 0x0000000e53537221 */ /* 0x000fe20000000000 */
[C---:B------:R-:W-:Y:S01]  /*34b0*/  FSETP.NEU.AND P1, PT, R12.reuse, RZ, PT ;  /* 0x000000ff0c00720b */ /* 0x040fe20003f2d000 */
[----:B------:R-:W-:Y:S01]  /*34c0*/  @P4 FFMA.FTZ R81, R12, R5, +INF ;  /* 0x7f8000000c514423 */ /* 0x000fe20000010005 */
[----:B------:R-:W-:Y:S01]  /*34d0*/  BAR.SYNC.DEFER_BLOCKING 0x0 ;  /* 0x0000000000007b1d */ /* 0x000fe20000010000 */
[----:B------:R-:W-:Y:S01]  /*34e0*/  FMUL R17, R16, R17 ;  /* 0x0000001110117220 */ /* 0x000fe20000400000 */
[----:B------:R-:W-:Y:S01]  /*34f0*/  @P0 FFMA.FTZ R83, R9, R6, +INF ;  /* 0x7f80000009530423 */ /* 0x000fe20000010006 */
[----:B------:R-:W-:Y:S01]  /*3500*/  F2FP.F16.F32.PACK_AB R4, R45, R44 ;  /* 0x0000002c2d04723e */ /* 0x000fe200000000ff */
[----:B------:R-:W-:-:S02]  /*3510*/  IMAD R9, R72, UR7, RZ ;  /* 0x0000000748097c24 */ /* 0x000fc4000f8e02ff */
[----:B------:R-:W-:Y:S01]  /*3520*/  FFMA.FTZ R17, R16, 1.4426950216293334961, R17 ;  /* 0x3fb8aa3b10117823 */ /* 0x000fe20000010011 */
[----:B------:R-:W-:Y:S01]  /*3530*/  F2FP.F16.F32.PACK_AB R5, R47, R34 ;  /* 0x000000222f05723e */ /* 0x000fe200000000ff */
[----:B------:R-:W-:Y:S01]  /*3540*/  FMUL R31, R75, R39 ;  /* 0x000000274b1f7220 */ /* 0x000fe20000400000 */
[----:B------:R-:W-:Y:S01]  /*3550*/  F2FP.F16.F32.PACK_AB R6, R24, R33 ;  /* 0x000000211806723e */ /* 0x000fe200000000ff */
[----:B------:R-:W-:Y:S01]  /*3560*/  FADD R80, R80, R17 ;  /* 0x0000001150507221 */ /* 0x000fe20000000000 */
[----:B------:R-:W-:Y:S01]  /*3570*/  F2FP.F16.F32.PACK_AB R7, R10, R11 ;  /* 0x0000000b0a07723e */ /* 0x000fe200000000ff */
[----:B------:R-:W0:Y:S01]  /*3580*/  LDC.64 R16, c[0x0][0x228] ;  /* 0x00008a00ff107b82 */ /* 0x000e220000000a00 */
[----:B------:R-:W-:Y:S01]  /*3590*/  @P5 MOV R24, 0x7f800000 ;  /* 0x7f80000000185802 */ /* 0x000fe20000000f00 */
[C---:B------:R-:W-:Y:S01]  /*35a0*/  IMAD.HI R34, R9.reuse, 0x2, RZ ;  /* 0x0000000209227827 */ /* 0x040fe200078e02ff */
[----:B------:R-:W-:-:S03]  /*35b0*/  SHF.L.U32 R11, R9, 0x1, RZ ;  /* 0x00000001090b7819 */ /* 0x000fc600000006ff */
[----:B------:R-:W-:Y:S01]  /*35c0*/  @!P6 FMUL R20, R20, 16777216 ;  /* 0x4b8000001414e820 */ /* 0x000fe20000400000 */
[----:B------:R-:W-:Y:S01]  /*35d0*/  F2FP.F16.F32.PACK_AB R27, R27, R8 ;  /* 0x000000081b1b723e */ /* 0x000fe200000000ff */
[----:B------:R-:W-:Y:S01]  /*35e0*/  @P5 FFMA.FTZ R80, R3, R24, +INF ;  /* 0x7f80000003505423 */ /* 0x000fe20000010018 */
[----:B------:R-:W-:Y:S01]  /*35f0*/  F2FP.F16.F32.PACK_AB R24, R49, R48 ;  /* 0x000000303118723e */ /* 0x000fe200000000ff */
[----:B------:R-:W1:Y:S01]  /*3600*/  LDC R39, c[0x0][0x278] ;  /* 0x00009e00ff277b82 */ /* 0x000e620000000800 */
[----:B------:R-:W-:Y:S01]  /*3610*/  F2FP.F16.F32.PACK_AB R26, R26, R21 ;  /* 0x000000151a1a723e */ /* 0x000fe200000000ff */
[----:B------:R-:W-:Y:S01]  /*3620*/  FMUL R20, R75, R20 ;  /* 0x000000144b147220 */ /* 0x000fe20000400000 */
[----:B------:R-:W-:Y:S01]  /*3630*/  FMUL R19, R74, R19 ;  /* 0x000000134a137220 */ /* 0x000fe20000400000 */
[----:B------:R-:W-:Y:S01]  /*3640*/  F2FP.F16.F32.PACK_AB R28, R28, R35 ;  /* 0x000000231c1c723e */ /* 0x000fe200000000ff */
[----:B------:R-:W2:Y:S01]  /*3650*/  LDS.128 R12, [R18] ;  /* 0x00000000120c7984 */ /* 0x000ea20000000c00 */
[----:B------:R-:W-:Y:S01]  /*3660*/  F2FP.F16.F32.PACK_AB R29, R29, R32 ;  /* 0x000000201d1d723e */ /* 0x000fe200000000ff */
[----:B------:R-:W-:Y:S01]  /*3670*/  UIMAD.WIDE UR6, UR6, 0x2, URZ ;  /* 0x00000002060678a5 */ /* 0x000fe2000f8e023f */
[----:B------:R-:W-:Y:S01]  /*3680*/  F2FP.F16.F32.PACK_AB R30, R30, R19 ;  /* 0x000000131e1e723e */ /* 0x000fe200000000ff */
[----:B------:R-:W-:Y:S01]  /*3690*/  BAR.SYNC.DEFER_BLOCKING 0x0 ;  /* 0x0000000000007b1d */ /* 0x000fe20000010000 */
[----:B------:R-:W-:-:S02]  /*36a0*/  F2FP.F16.F32.PACK_AB R31, R31, R20 ;  /* 0x000000141f1f723e */ /* 0x000fc400000000ff */
[----:B------:R-:W-:Y:S02]  /*36b0*/  FSETP.NEU.AND P0, PT, R3, RZ, PT ;  /* 0x000000ff0300720b */ /* 0x000fe40003f0d000 */
[----:B0-----:R-:W-:Y:S01]  /*36c0*/  IADD3 R16, P4, P5, R11, UR4, R16 ;  /* 0x000000040b107c10 */ /* 0x001fe2000fd9e010 */
[----:B------:R-:W-:Y:S02]  /*36d0*/  ULDC UR4, c[0x0][0x27c] ;  /* 0x00009f0000047ab9 */ /* 0x000fe40000000800 */
[----:B------:R-:W-:Y:S01]  /*36e0*/  UIMAD UR5, UR5, UR4, URZ ;  /* 0x00000004050572a4 */ /* 0x000fe2000f8e023f */
[----:B------:R-:W-:-:S03]  /*36f0*/  IADD3.X R17, R34, UR7, R17, P4, P5 ;  /* 0x0000000722117c10 */ /* 0x000fc6000a7ea411 */
[----:B------:R-:W-:Y:S01]  /*3700*/  USHF.L.U32 UR6, UR5, 0x2, URZ ;  /* 0x0000000205067899 */ /* 0x000fe2000800063f */
[C---:B-1----:R-:W-:Y:S01]  /*3710*/  SHF.L.U32 R3, R39.reuse, 0x1, RZ ;  /* 0x0000000127037819 */ /* 0x042fe200000006ff */
[C---:B------:R-:W-:Y:S01]  /*3720*/  IMAD R79, R39.reuse, 0x6, RZ ;  /* 0x00000006274f7824 */ /* 0x040fe200078e02ff */
[----:B------:R-:W-:Y:S01]  /*3730*/  UIMAD.WIDE UR4, UR5, 0x4, URZ ;  /* 0x00000004050478a5 */ /* 0x000fe2000f8e023f */
[----:B------:R-:W-:Y:S01]  /*3740*/  IMAD R32, R39, 0xa, RZ ;  /* 0x0000000a27207824 */ /* 0x000fe200078e02ff */
[-C--:B------:R-:W-:Y:S01]  /*3750*/  IADD3 R20, P4, R3, R16.reuse, RZ ;  /* 0x0000001003147210 */ /* 0x080fe20007f9e0ff */
[----:B------:R-:W-:Y:S01]  /*3760*/  IMAD R35, R39, 0xe, RZ ;  /* 0x0000000e27237824 */ /* 0x000fe200078e02ff */
[-C--:B------:R-:W-:Y:S01]  /*3770*/  IADD3 R70, P6, R79, R16.reuse, RZ ;  /* 0x000000104f467210 */ /* 0x080fe20007fde0ff */
[C---:B------:R-:W-:Y:S01]  /*3780*/  IMAD R43, R39.reuse, 0x12, RZ ;  /* 0x00000012272b7824 */ /* 0x040fe200078e02ff */
[C---:B------:R-:W-:Y:S01]  /*3790*/  LEA.HI.X.SX32 R21, R39.reuse, R17, 0x1, P4 ;  /* 0x0000001127157211 */ /* 0x040fe200020f0eff */
[----:B------:R-:W-:Y:S01]  /*37a0*/  STSM.16.M88.4 [R2], R4 ;  /* 0x0000000402007844 */ /* 0x000fe20000000200 */
[C---:B------:R-:W-:Y:S01]  /*37b0*/  LEA R74, P4, R39.reuse, R16, 0x3 ;  /* 0x00000010274a7211 */ /* 0x040fe200078818ff */
[C---:B------:R-:W-:Y:S01]  /*37c0*/  IMAD R47, R39.reuse, 0x14, RZ ;  /* 0x00000014272f7824 */ /* 0x040fe200078e02ff */
[----:B------:R-:W-:Y:S01]  /*37d0*/  BAR.SYNC.DEFER_BLOCKING 0x0 ;  /* 0x0000000000007b1d */ /* 0x000fe20000010000 */
[----:B------:R-:W-:-:S02]  /*37e0*/  IMAD R51, R39, 0x16, RZ ;  /* 0x0000001627337824 */ /* 0x000fc400078e02ff */
[C---:B------:R-:W-:Y:S02]  /*37f0*/  IMAD R55, R39.reuse, 0x18, RZ ;  /* 0x0000001827377824 */ /* 0x040fe400078e02ff */
[C---:B------:R-:W-:Y:S02]  /*3800*/  IMAD R59, R39.reuse, 0x1a, RZ ;  /* 0x0000001a273b7824 */ /* 0x040fe400078e02ff */
[C---:B------:R-:W-:Y:S01]  /*3810*/  IMAD R34, R39.reuse, 0xb, RZ ;  /* 0x0000000b27227824 */ /* 0x040fe200078e02ff */
[----:B--2---:R-:W-:Y:S01]  /*3820*/  PRMT R19, R12, 0x7632, R19 ;  /* 0x000076320c137816 */ /* 0x004fe20000000013 */
[----:B------:R-:W-:Y:S01]  /*3830*/  IMAD R33, R39, 0xd, RZ ;  /* 0x0000000d27217824 */ /* 0x000fe200078e02ff */
[----:B------:R-:W-:Y:S01]  /*3840*/  PRMT R84, R13, 0x7632, R84 ;  /* 0x000076320d547816 */ /* 0x000fe20000000054 */
[C---:B------:R-:W-:Y:S02]  /*3850*/  IMAD R63, R39.reuse, 0x1c, RZ ;  /* 0x0000001c273f7824 */ /* 0x040fe400078e02ff */
[----:B------:R-:W-:-:S02]  /*3860*/  IMAD R37, R39, 0xf, RZ ;  /* 0x0000000f27257824 */ /* 0x000fc400078e02ff */
[C---:B------:R-:W-:Y:S02]  /*3870*/  IMAD R40, R39.reuse, 0x22, RZ ;  /* 0x0000002227287824 */ /* 0x040fe400078e02ff */
[C---:B------:R-:W-:Y:S02]  /*3880*/  IMAD R42, R39.reuse, 0x24, RZ ;  /* 0x00000024272a7824 */ /* 0x040fe400078e02ff */
[C---:B------:R-:W-:Y:S02]  /*3890*/  IMAD R44, R39.reuse, 0x26, RZ ;  /* 0x00000026272c7824 */ /* 0x040fe400078e02ff */
[C---:B------:R-:W-:Y:S02]  /*38a0*/  IMAD R41, R39.reuse, 0x11, RZ ;  /* 0x0000001127297824 */ /* 0x040fe400078e02ff */
[C---:B------:R-:W-:Y:S01]  /*38b0*/  IMAD R45, R39.reuse, 0x13, RZ ;  /* 0x00000013272d7824 */ /* 0x040fe200078e02ff */
[----:B------:R-:W0:Y:S01]  /*38c0*/  LDS.128 R8, [R18] ;  /* 0x0000000012087984 */ /* 0x000e220000000c00 */
[----:B------:R-:W-:-:S02]  /*38d0*/  IMAD R46, R39, 0x28, RZ ;  /* 0x00000028272e7824 */ /* 0x000fc400078e02ff */
[C---:B------:R-:W-:Y:S01]  /*38e0*/  IMAD R49, R39.reuse, 0x15, RZ ;  /* 0x0000001527317824 */ /* 0x040fe200078e02ff */
[----:B------:R-:W-:Y:S01]  /*38f0*/  BAR.SYNC.DEFER_BLOCKING 0x0 ;  /* 0x0000000000007b1d */ /* 0x000fe20000010000 */
[C---:B------:R-:W-:Y:S02]  /*3900*/  IMAD R48, R39.reuse, 0x2a, RZ ;  /* 0x0000002a27307824 */ /* 0x040fe400078e02ff */
[C---:B------:R-:W-:Y:S02]  /*3910*/  IMAD R50, R39.reuse, 0x2c, RZ ;  /* 0x0000002c27327824 */ /* 0x040fe400078e02ff */
[C---:B------:R-:W-:Y:S02]  /*3920*/  IMAD R53, R39.reuse, 0x17, RZ ;  /* 0x0000001727357824 */ /* 0x040fe400078e02ff */
[C---:B------:R-:W-:Y:S02]  /*3930*/  IMAD R52, R39.reuse, 0x2e, RZ ;  /* 0x0000002e27347824 */ /* 0x040fe400078e02ff */
[----:B------:R-:W-:-:S02]  /*3940*/  IMAD R54, R39, 0x30, RZ ;  /* 0x0000003027367824 */ /* 0x000fc400078e02ff */
[C---:B------:R-:W-:Y:S02]  /*3950*/  IMAD R57, R39.reuse, 0x19, RZ ;  /* 0x0000001927397824 */ /* 0x040fe400078e02ff */
[C---:B------:R-:W-:Y:S02]  /*3960*/  IMAD R56, R39.reuse, 0x32, RZ ;  /* 0x0000003227387824 */ /* 0x040fe400078e02ff */
[C---:B------:R-:W-:Y:S02]  /*3970*/  IMAD R58, R39.reuse, 0x34, RZ ;  /* 0x00000034273a7824 */ /* 0x040fe400078e02ff */
[C---:B------:R-:W-:Y:S02]  /*3980*/  IMAD R61, R39.reuse, 0x1b, RZ ;  /* 0x0000001b273d7824 */ /* 0x040fe400078e02ff */
[C---:B------:R-:W-:Y:S02]  /*3990*/  IMAD R93, R39.reuse, 0x36, RZ ;  /* 0x00000036275d7824 */ /* 0x040fe400078e02ff */
[----:B------:R-:W-:-:S02]  /*39a0*/  IMAD R91, R39, 0x38, RZ ;  /* 0x00000038275b7824 */ /* 0x000fc400078e02ff */
[C---:B------:R-:W-:Y:S01]  /*39b0*/  IMAD R67, R39.reuse, 0x1d, RZ ;  /* 0x0000001d27437824 */ /* 0x040fe200078e02ff */
[----:B------:R1:W-:Y:S01]  /*39c0*/  STSM.16.M88.4 [R2], R24 ;  /* 0x0000001802007844 */ /* 0x0003e20000000200 */
[C---:B------:R-:W-:Y:S02]  /*39d0*/  IMAD R89, R39.reuse, 0x3a, RZ ;  /* 0x0000003a27597824 */ /* 0x040fe400078e02ff */
[C---:B------:R-:W-:Y:S01]  /*39e0*/  IMAD R87, R39.reuse, 0x3c, RZ ;  /* 0x0000003c27577824 */ /* 0x040fe200078e02ff */
[----:B------:R-:W-:Y:S01]  /*39f0*/  BAR.SYNC.DEFER_BLOCKING 0x0 ;  /* 0x0000000000007b1d */ /* 0x000fe20000010000 */
[C---:B------:R-:W-:Y:S02]  /*3a00*/  IMAD R69, R39.reuse, 0x1f, RZ ;  /* 0x0000001f27457824 */ /* 0x040fe400078e02ff */
[C---:B------:R-:W-:Y:S01]  /*3a10*/  IMAD R85, R39.reuse, 0x3e, RZ ;  /* 0x0000003e27557824 */ /* 0x040fe200078e02ff */
[C---:B-1----:R-:W-:Y:S01]  /*3a20*/  LEA R24, P5, R39.reuse, R16, 0x2 ;  /* 0x0000001027187211 */ /* 0x042fe200078a10ff */
[----:B------:R-:W-:-:S02]  /*3a30*/  IMAD.SHL.U32 R27, R39, 0x4, RZ ;  /* 0x00000004271b7824 */ /* 0x000fc400078e00ff */
[----:B------:R-:W-:Y:S01]  /*3a40*/  IMAD R26, R39, 0x7, RZ ;  /* 0x00000007271a7824 */ /* 0x000fe200078e02ff */
[-C--:B------:R-:W-:Y:S01]  /*3a50*/  LEA.HI.X.SX32 R25, R3, R17.reuse, 0x1, P5 ;  /* 0x0000001103197211 */ /* 0x080fe200028f0eff */
[----:B------:R-:W-:Y:S01]  /*3a60*/  IMAD R3, R39, 0x3, RZ ;  /* 0x0000000327037824 */ /* 0x000fe200078e02ff */
[-C--:B------:R-:W-:Y:S02]  /*3a70*/  IADD3 R76, P5, R32, R16.reuse, RZ ;  /* 0x00000010204c7210 */ /* 0x080fe40007fbe0ff */
[-C--:B------:R-:W-:Y:S02]  /*3a80*/  LEA.HI.X.SX32 R75, R27, R17.reuse, 0x1, P4 ;  /* 0x000000111b4b7211 */ /* 0x080fe400020f0eff */
[----:B------:R-:W-:Y:S01]  /*3a90*/  LEA.HI.X.SX32 R71, R3, R17, 0x1, P6 ;  /* 0x0000001103477211 */ /* 0x000fe200030f0eff */
[----:B------:R-:W1:Y:S01]  /*3aa0*/  LDS.128 R4, [R18] ;  /* 0x0000000012047984 */ /* 0x000e620000000c00 */
[----:B------:R-:W-:Y:S06]  /*3ab0*/  BAR.SYNC.DEFER_BLOCKING 0x0 ;  /* 0x0000000000007b1d */ /* 0x000fec0000010000 */
[----:B------:R2:W-:Y:S02]  /*3ac0*/  STSM.16.M88.4 [R2], R28 ;  /* 0x0000001c02007844 */ /* 0x0005e40000000200 */
[----:B------:R-:W-:Y:S01]  /*3ad0*/  BAR.SYNC.DEFER_BLOCKING 0x0 ;  /* 0x0000000000007b1d */ /* 0x000fe20000010000 */
[----:B--2---:R-:W-:Y:S01]  /*3ae0*/  IMAD R31, R39, 0xc, RZ ;  /* 0x0000000c271f7824 */ /* 0x004fe200078e02ff */
[-C--:B------:R-:W-:Y:S01]  /*3af0*/  IADD3 R2, P4, R35, R16.reuse, RZ ;  /* 0x0000001023027210 */ /* 0x080fe20007f9e0ff */
[C---:B------:R-:W-:Y:S01]  /*3b00*/  IMAD R29, R39.reuse, 0x5, RZ ;  /* 0x00000005271d7824 */ /* 0x040fe200078e02ff */
[C---:B------:R-:W-:Y:S01]  /*3b10*/  SHF.L.U32 R28, R39.reuse, 0x3, RZ ;  /* 0x00000003271c7819 */ /* 0x040fe200000006ff */
[----:B------:R-:W-:Y:S01]  /*3b20*/  IMAD R30, R39, 0x9, RZ ;  /* 0x00000009271e7824 */ /* 0x000fe200078e02ff */
[----:B------:R-:W-:-:S02]  /*3b30*/  IADD3 R78, P6, R31, R16, RZ ;  /* 0x000000101f4e7210 */ /* 0x000fc40007fde0ff */
[-C--:B------:R-:W-:Y:S02]  /*3b40*/  LEA.HI.X.SX32 R77, R29, R17.reuse, 0x1, P5 ;  /* 0x000000111d4d7211 */ /* 0x080fe400028f0eff */
[-C--:B------:R-:W-:Y:S02]  /*3b50*/  LEA.HI.X.SX32 R79, R79, R17.reuse, 0x1, P6 ;  /* 0x000000114f4f7211 */ /* 0x080fe400030f0eff */
[----:B------:R-:W-:Y:S01]  /*3b60*/  LEA.HI.X.SX32 R3, R26, R17, 0x1, P4 ;  /* 0x000000111a037211 */ /* 0x000fe200020f0eff */
[----:B------:R2:W-:Y:S01]  /*3b70*/  STG.E.U16 desc[UR18][R16.64], R12 ;  /* 0x0000000c10007986 */ /* 0x0005e2000c101512 */
[----:B------:R-:W-:-:S03]  /*3b80*/  IADD3 R26, P4, R47, R16, RZ ;  /* 0x000000102f1a7210 */ /* 0x000fc60007f9e0ff */
[----:B------:R3:W-:Y:S01]  /*3b90*/  STG.E.U16 desc[UR18][R20.64], R19 ;  /* 0x0000001314007986 */ /* 0x0007e2000c101512 */
[-C--:B------:R-:W-:Y:S02]  /*3ba0*/  LEA.HI.X.SX32 R27, R32, R17.reuse, 0x1, P4 ;  /* 0x00000011201b7211 */ /* 0x080fe400020f0eff */
[-C--:B------:R-:W-:Y:S01]  /*3bb0*/  IADD3 R32, P4, R59, R16.reuse, RZ ;  /* 0x000000103b207210 */ /* 0x080fe20007f9e0ff */
[----:B------:R4:W-:Y:S03]  /*3bc0*/  STG.E.U16 desc[UR18][R24.64], R13 ;  /* 0x0000000d18007986 */ /* 0x0009e6000c101512 */
[-C--:B------:R-:W-:Y:S01]  /*3bd0*/  LEA.HI.X.SX32 R33, R33, R17.reuse, 0x1, P4 ;  /* 0x0000001121217211 */ /* 0x080fe200020f0eff */
[----:B------:R5:W-:Y:S01]  /*3be0*/  STG.E.U16 desc[UR18][R70.64], R84 ;  /* 0x0000005446007986 */ /* 0x000be2000c101512 */
[C---:B--2---:R-:W-:Y:S02]  /*3bf0*/  SHF.L.U32 R12, R39.reuse, 0x4, RZ ;  /* 0x00000004270c7819 */ /* 0x044fe400000006ff */
[CC--:B------:R-:W-:Y:S01]  /*3c00*/  LEA R38, P4, R39.reuse, R16.reuse, 0x5 ;  /* 0x0000001027267211 */ /* 0x0c0fe200078828ff */
[C---:B---3--:R-:W-:Y:S01]  /*3c10*/  IMAD R19, R39.reuse, 0x1e, RZ ;  /* 0x0000001e27137824 */ /* 0x048fe200078e02ff */
[----:B------:R-:W-:Y:S01]  /*3c20*/  LEA R20, P5, R39, R16, 0x4 ;  /* 0x0000001027147211 */ /* 0x000fe200078a20ff */
[----:B------:R0:W-:Y:S01]  /*3c30*/  STG.E.U16 desc[UR18][R74.64], R14 ;  /* 0x0000000e4a007986 */ /* 0x0001e2000c101512 */
[----:B------:R-:W-:-:S02]  /*3c40*/  LEA.HI.X.SX32 R39, R12, R17, 0x1, P4 ;  /* 0x000000110c277211 */ /* 0x000fc400020f0eff */
[-C--:B----4-:R-:W-:Y:S02]  /*3c50*/  IADD3 R24, P6, R43, R16.reuse, RZ ;  /* 0x000000102b187210 */ /* 0x090fe40007fde0ff */
[-C--:B------:R-:W-:Y:S02]  /*3c60*/  LEA.HI.X.SX32 R21, R28, R17.reuse, 0x1, P5 ;  /* 0x000000111c157211 */ /* 0x080fe400028f0eff */
[-C--:B------:R-:W-:Y:S02]  /*3c70*/  IADD3 R28, P5, R51, R16.reuse, RZ ;  /* 0x00000010331c7210 */ /* 0x080fe40007fbe0ff */
[-C--:B------:R-:W-:Y:S02]  /*3c80*/  LEA.HI.X.SX32 R25, R30, R17.reuse, 0x1, P6 ;  /* 0x000000111e197211 */ /* 0x080fe400030f0eff */
[----:B------:R-:W-:Y:S02]  /*3c90*/  IADD3 R30, P6, R55, R16, RZ ;  /* 0x00000010371e7210 */ /* 0x000fe40007fde0ff */
[----:B------:R-:W-:-:S02]  /*3ca0*/  LEA.HI.X.SX32 R29, R34, R17, 0x1, P5 ;  /* 0x00000011221d7211 */ /* 0x000fc400028f0eff */
[-C--:B------:R-:W-:Y:S02]  /*3cb0*/  IADD3 R34, P5, R63, R16.reuse, RZ ;  /* 0x000000103f227210 */ /* 0x080fe40007fbe0ff */
[-C--:B------:R-:W-:Y:S02]  /*3cc0*/  LEA.HI.X.SX32 R31, R31, R17.reuse, 0x1, P6 ;  /* 0x000000111f1f7211 */ /* 0x080fe400030f0eff */
[-C--:B------:R-:W-:Y:S02]  /*3cd0*/  IADD3 R36, P6, R19, R16.reuse, RZ ;  /* 0x0000001013247210 */ /* 0x080fe40007fde0ff */
[-C--:B------:R-:W-:Y:S02]  /*3ce0*/  LEA.HI.X.SX32 R35, R35, R17.reuse, 0x1, P5 ;  /* 0x0000001123237211 */ /* 0x080fe400028f0eff */
[----:B------:R-:W-:Y:S02]  /*3cf0*/  IADD3 R40, P5, R40, R16, RZ ;  /* 0x0000001028287210 */ /* 0x000fe40007fbe0ff */
[----:B------:R-:W-:-:S02]  /*3d00*/  LEA.HI.X.SX32 R37, R37, R17, 0x1, P6 ;  /* 0x0000001125257211 */ /* 0x000fc400030f0eff */
[-C--:B------:R-:W-:Y:S02]  /*3d10*/  IADD3 R42, P6, R42, R16.reuse, RZ ;  /* 0x000000102a2a7210 */ /* 0x080fe40007fde0ff */
[-C--:B------:R-:W-:Y:S02]  /*3d20*/  IADD3 R44, P4, R44, R16.reuse, RZ ;  /* 0x000000102c2c7210 */ /* 0x080fe40007f9e0ff */
[-C--:B------:R-:W-:Y:S02]  /*3d30*/  LEA.HI.X.SX32 R41, R41, R17.reuse, 0x1, P5 ;  /* 0x0000001129297211 */ /* 0x080fe400028f0eff */
[----:B------:R-:W-:Y:S02]  /*3d40*/  IADD3 R46, P5, R46, R16, RZ ;  /* 0x000000102e2e7210 */ /* 0x000fe40007fbe0ff */
[-C--:B------:R-:W-:Y:S02]  /*3d50*/  LEA.HI.X.SX32 R43, R43, R17.reuse, 0x1, P6 ;  /* 0x000000112b2b7211 */ /* 0x080fe400030f0eff */
        /* <DEDUP_REMOVED lines=20> */
[----:B------:R-:W-:Y:S02]  /*3ea0*/  IADD3 R68, P4, R85, R16, RZ ;  /* 0x0000001055447210 */ /* 0x000fe40007f9e0ff */
[-C--:B------:R-:W-:Y:S02]  /*3eb0*/  LEA.HI.X.SX32 R13, R67, R17.reuse, 0x1, P5 ;  /* 0x00000011430d7211 */ /* 0x080fe400028f0eff */
[-C--:B------:R-:W-:Y:S02]  /*3ec0*/  LEA.HI.X.SX32 R67, R19, R17.reuse, 0x1, P6 ;  /* 0x0000001113437211 */ /* 0x080fe400030f0eff */
[----:B------:R-:W-:Y:S02]  /*3ed0*/  LEA.HI.X.SX32 R69, R69, R17, 0x1, P4 ;  /* 0x0000001145457211 */ /* 0x000fe400020f0eff */
[----:B------:R-:W2:Y:S01]  /*3ee0*/  LDS.128 R16, [R18] ;  /* 0x0000000012107984 */ /* 0x000ea20000000c00 */
[----:B------:R-:W-:-:S02]  /*3ef0*/  PRMT R85, R14, 0x7632, R85 ;  /* 0x000076320e557816 */ /* 0x000fc40000000055 */
[----:B-----5:R-:W-:Y:S02]  /*3f00*/  PRMT R71, R15, 0x7632, R71 ;  /* 0x000076320f477816 */ /* 0x020fe40000000047 */
[----:B0-----:R-:W-:Y:S01]  /*3f10*/  PRMT R75, R8, 0x7632, R75 ;  /* 0x00007632084b7816 */ /* 0x001fe2000000004b */
[----:B------:R-:W-:Y:S01]  /*3f20*/  STG.E.U16 desc[UR18][R76.64], R85 ;  /* 0x000000554c007986 */ /* 0x000fe2000c101512 */
[----:B------:R-:W-:-:S03]  /*3f30*/  PRMT R14, R10, 0x7632, R14 ;  /* 0x000076320a0e7816 */ /* 0x000fc6000000000e */
[----:B------:R0:W-:Y:S04]  /*3f40*/  STG.E.U16 desc[UR18][R78.64], R15 ;  /* 0x0000000f4e007986 */ /* 0x0001e8000c101512 */
[----:B------:R3:W-:Y:S04]  /*3f50*/  STG.E.U16 desc[UR18][R2.64], R71 ;  /* 0x0000004702007986 */ /* 0x0007e8000c101512 */
[----:B------:R4:W-:Y:S04]  /*3f60*/  STG.E.U16 desc[UR18][R20.64], R8 ;  /* 0x0000000814007986 */ /* 0x0009e8000c101512 */
[----:B------:R5:W-:Y:S01]  /*3f70*/  STG.E.U16 desc[UR18][R24.64], R75 ;  /* 0x0000004b18007986 */ /* 0x000be2000c101512 */
[----:B0-----:R-:W-:-:S02]  /*3f80*/  PRMT R15, R11, 0x7632, R15 ;  /* 0x000076320b0f7816 */ /* 0x001fc4000000000f */
[----:B---3--:R-:W-:Y:S01]  /*3f90*/  PRMT R3, R9, 0x7632, R3 ;  /* 0x0000763209037816 */ /* 0x008fe20000000003 */
[----:B------:R0:W-:Y:S01]  /*3fa0*/  STG.E.U16 desc[UR18][R26.64], R9 ;  /* 0x000000091a007986 */ /* 0x0001e2000c101512 */
[----:B-1----:R-:W-:Y:S02]  /*3fb0*/  PRMT R2, R4, 0x7632, R2 ;  /* 0x0000763204027816 */ /* 0x002fe40000000002 */
[----:B----4-:R-:W-:Y:S01]  /*3fc0*/  PRMT R8, R5, 0x7632, R8 ;  /* 0x0000763205087816 */ /* 0x010fe20000000008 */
[----:B------:R1:W-:Y:S01]  /*3fd0*/  STG.E.U16 desc[UR18][R28.64], R3 ;  /* 0x000000031c007986 */ /* 0x0003e2000c101512 */
[----:B-----5:R-:W-:-:S03]  /*3fe0*/  PRMT R24, R6, 0x7632, R24 ;  /* 0x0000763206187816 */ /* 0x020fc60000000018 */
[----:B------:R3:W-:Y:S04]  /*3ff0*/  STG.E.U16 desc[UR18][R30.64], R10 ;  /* 0x0000000a1e007986 */ /* 0x0007e8000c101512 */
[----:B------:R-:W-:Y:S01]  /*4000*/  STG.E.U16 desc[UR18][R32.64], R14 ;  /* 0x0000000e20007986 */ /* 0x000fe2000c101512 */
[----:B0-----:R-:W-:Y:S02]  /*4010*/  PRMT R26, R7, 0x7632, R26 ;  /* 0x00007632071a7816 */ /* 0x001fe4000000001a */
[----:B--2---:R-:W-:Y:S01]  /*4020*/  PRMT R9, R18, 0x7632, R9 ;  /* 0x0000763212097816 */ /* 0x004fe20000000009 */
[----:B------:R0:W-:Y:S01]  /*4030*/  STG.E.U16 desc[UR18][R34.64], R11 ;  /* 0x0000000b22007986 */ /* 0x0001e2000c101512 */
[----:B-1----:R-:W-:Y:S02]  /*4040*/  PRMT R28, R16, 0x7632, R28 ;  /* 0x00007632101c7816 */ /* 0x002fe4000000001c */
[----:B------:R-:W-:Y:S01]  /*4050*/  FSEL R3, R82, -INF , P2 ;  /* 0xff80000052037808 */ /* 0x000fe20001000000 */
[----:B------:R-:W-:Y:S01]  /*4060*/  STG.E.U16 desc[UR18][R36.64], R15 ;  /* 0x0000000f24007986 */ /* 0x000fe2000c101512 */
[----:B---3--:R-:W-:-:S03]  /*4070*/  PRMT R30, R17, 0x7632, R30 ;  /* 0x00007632111e7816 */ /* 0x008fc6000000001e */
[----:B------:R1:W-:Y:S04]  /*4080*/  STG.E.U16 desc[UR18][R38.64], R4 ;  /* 0x0000000426007986 */ /* 0x0003e8000c101512 */
[----:B------:R2:W-:Y:S01]  /*4090*/  STG.E.U16 desc[UR18][R40.64], R2 ;  /* 0x0000000228007986 */ /* 0x0005e2000c101512 */
[----:B0-----:R-:W-:Y:S01]  /*40a0*/  PRMT R34, R19, 0x7632, R34 ;  /* 0x0000763213227816 */ /* 0x001fe20000000022 */
[----:B------:R-:W0:Y:S02]  /*40b0*/  LDC.64 R10, c[0x0][0x230] ;  /* 0x00008c00ff0a7b82 */ /* 0x000e240000000a00 */
[----:B------:R3:W-:Y:S04]  /*40c0*/  STG.E.U16 desc[UR18][R42.64], R5 ;  /* 0x000000052a007986 */ /* 0x0007e8000c101512 */
[----:B------:R4:W-:Y:S01]  /*40d0*/  STG.E.U16 desc[UR18][R44.64], R8 ;  /* 0x000000082c007986 */ /* 0x0009e2000c101512 */
[----:B-1----:R-:W-:-:S03]  /*40e0*/  FSEL R4, R83, -INF , P3 ;  /* 0xff80000053047808 */ /* 0x002fc60001800000 */
[----:B------:R1:W-:Y:S01]  /*40f0*/  STG.E.U16 desc[UR18][R46.64], R6 ;  /* 0x000000062e007986 */ /* 0x0003e2000c101512 */
[----:B--2---:R-:W-:-:S03]  /*4100*/  FSEL R2, R81, -INF , P1 ;  /* 0xff80000051027808 */ /* 0x004fc60000800000 */
[----:B------:R-:W-:Y:S01]  /*4110*/  STG.E.U16 desc[UR18][R48.64], R24 ;  /* 0x0000001830007986 */ /* 0x000fe2000c101512 */
[----:B---3--:R-:W-:-:S03]  /*4120*/  FSEL R5, R80, -INF , P0 ;  /* 0xff80000050057808 */ /* 0x008fc60000000000 */
[----:B------:R2:W-:Y:S01]  /*4130*/  STG.E.U16 desc[UR18][R50.64], R7 ;  /* 0x0000000732007986 */ /* 0x0005e2000c101512 */
[----:B----4-:R-:W-:Y:S01]  /*4140*/  SHF.L.U32 R8, R73, 0x1, RZ ;  /* 0x0000000149087819 */ /* 0x010fe200000006ff */
[----:B------:R-:W-:Y:S02]  /*4150*/  FFMA R5, R5, 0.69314718246459960938, R64 ;  /* 0x3f31721805057823 */ /* 0x000fe40000000040 */
[----:B------:R-:W-:Y:S01]  /*4160*/  STG.E.U16 desc[UR18][R52.64], R26 ;  /* 0x0000001a34007986 */ /* 0x000fe2000c101512 */
[----:B-1----:R-:W-:Y:S01]  /*4170*/  FFMA R6, R4, 0.69314718246459960938, R65 ;  /* 0x3f31721804067823 */ /* 0x002fe20000000041 */
[----:B------:R-:W-:Y:S01]  /*4180*/  FFMA R4, R2, 0.69314718246459960938, R23 ;  /* 0x3f31721802047823 */ /* 0x000fe20000000017 */
[----:B------:R-:W-:Y:S01]  /*4190*/  LOP3.LUT R8, R8, 0xf8, RZ, 0xc0, !PT ;  /* 0x000000f808087812 */ /* 0x000fe200078ec0ff */
[----:B------:R-:W-:Y:S04]  /*41a0*/  STG.E.U16 desc[UR18][R54.64], R16 ;  /* 0x0000001036007986 */ /* 0x000fe8000c101512 */
[----:B------:R-:W-:Y:S01]  /*41b0*/  STG.E.U16 desc[UR18][R56.64], R28 ;  /* 0x0000001c38007986 */ /* 0x000fe2000c101512 */
[----:B--2---:R-:W-:Y:S01]  /*41c0*/  FFMA R7, R3, 0.69314718246459960938, R22 ;  /* 0x3f31721803077823 */ /* 0x004fe20000000016 */
[C---:B------:R-:W-:Y:S01]  /*41d0*/  SHF.L.U32 R3, R72.reuse, 0x2, RZ ;  /* 0x0000000248037819 */ /* 0x040fe200000006ff */
[----:B------:R-:W-:Y:S01]  /*41e0*/  IMAD.HI R72, R72, 0x4, RZ ;  /* 0x0000000448487827 */ /* 0x000fe200078e02ff */
[----:B------:R-:W-:Y:S02]  /*41f0*/  STG.E.U16 desc[UR18][R58.64], R17 ;  /* 0x000000113a007986 */ /* 0x000fe4000c101512 */
[----:B0-----:R-:W-:-:S02]  /*4200*/  IADD3 R2, P0, P1, R3, UR6, R10 ;  /* 0x0000000603027c10 */ /* 0x001fc4000f91e00a */
[----:B------:R-:W-:Y:S02]  /*4210*/  STG.E.U16 desc[UR18][R60.64], R30 ;  /* 0x0000001e3c007986 */ /* 0x000fe4000c101512 */
[----:B------:R-:W-:Y:S02]  /*4220*/  IADD3.X R3, R72, UR5, R11, P0, P1 ;  /* 0x0000000548037c10 */ /* 0x000fe400087e240b */
[----:B------:R-:W-:Y:S04]  /*4230*/  STG.E.U16 desc[UR18][R62.64], R18 ;  /* 0x000000123e007986 */ /* 0x000fe8000c101512 */
[----:B------:R-:W-:Y:S04]  /*4240*/  STG.E.U16 desc[UR18][R12.64], R9 ;  /* 0x000000090c007986 */ /* 0x000fe8000c101512 */
[----:B------:R-:W-:Y:S04]  /*4250*/  STG.E.U16 desc[UR18][R66.64], R19 ;  /* 0x0000001342007986 */ /* 0x000fe8000c101512 */
[----:B------:R-:W-:Y:S01]  /*4260*/  STG.E.U16 desc[UR18][R68.64], R34 ;  /* 0x0000002244007986 */ /* 0x000fe2000c101512 */
[----:B------:R-:W-:Y:S06]  /*4270*/  BAR.SYNC.DEFER_BLOCKING 0x0 ;  /* 0x0000000000007b1d */ /* 0x000fec0000010000 */
[----:B------:R-:W-:Y:S04]  /*4280*/  STS.64 [R8+UR16], R6 ;  /* 0x0000000608007988 */ /* 0x000fe80008000a10 */
[----:B------:R-:W-:Y:S01]  /*4290*/  STS.64 [R8+UR16+0x100], R4 ;  /* 0x0001000408007988 */ /* 0x000fe20008000a10 */
[----:B------:R-:W-:Y:S06]  /*42a0*/  BAR.SYNC.DEFER_BLOCKING 0x0 ;  /* 0x0000000000007b1d */ /* 0x000fec0000010000 */
[----:B------:R-:W0:Y:S04]  /*42b0*/  LDS R9, [R0] ;  /* 0x0000000000097984 */ /* 0x000e280000000800 */
[----:B0-----:R-:W-:Y:S01]  /*42c0*/  STG.E desc[UR18][R2.64], R9 ;  /* 0x0000000902007986 */ /* 0x001fe2000c101912 */
[----:B------:R-:W-:Y:S05]  /*42d0*/  EXIT ;  /* 0x000000000000794d */ /* 0x000fea0003800000 */
.L_x_2:
[----:B------:R-:W-:-:S00]  /*42e0*/  BRA `(.L_x_2) ;  /* 0xfffffffc00fc7947 */ /* 0x000fc0000383ffff */
[----:B------:R-:W-:-:S00]  /*42f0*/  NOP ;  /* 0x0000000000007918 */ /* 0x000fc00000000000 */
        /* <DEDUP_REMOVED lines=8> */
.L_x_3:


//--------------------- .nv.global.init           --------------------------
	.section	.nv.global.init,"aw",@progbits
.nv.global.init:
	.type		_$_str,@object
	.size		_$_str,(.L_0 - _$_str)
_$_str:
        /*0000*/ 	.byte	0x5f, 0x5f, 0x43, 0x55, 0x44, 0x41, 0x5f, 0x46, 0x54, 0x5a, 0x00
.L_0:


//--------------------- .nv.shared.attn_fwd       --------------------------
	.section	.nv.shared.attn_fwd,"aw",@nobits
	.sectionflags	@""
	.align	16
	.zero		1024


//--------------------- .nv.shared.reserved.0     --------------------------
	.section	.nv.shared.reserved.0,"aw",@nobits
	.weak		__nv_reservedSMEM_offset_0_alias
	.size		__nv_reservedSMEM_offset_0_alias, 0, 0
	.other		__nv_reservedSMEM_offset_0_alias,@"STO_CUDA_RESERVED_SHARED STV_DEFAULT"
__nv_reservedSMEM_offset_0_alias:
	.zero		0


//--------------------- .nv.constant0.attn_fwd    --------------------------
	.section	.nv.constant0.attn_fwd,"a",@progbits
	.sectionflags	@""
	.align	4
.nv.constant0.attn_fwd:
	.zero		664


//--------------------- SYMBOLS --------------------------

	.type		.nv.reservedSmem.offset0,@object
	.size		.nv.reservedSmem.offset0,0x4
